//
// Generated by NVIDIA NVVM Compiler
//
// Compiler Build ID: CL-36424714
// Cuda compilation tools, release 13.0, V13.0.88
// Based on NVVM 20.0.0
//

.version 9.0
.target sm_100
.address_size 64

	// .globl	_Z3addiiiiiPdS_PiS0_S0_S_S_S_

.visible .entry _Z3addiiiiiPdS_PiS0_S0_S_S_S_(
	.param .u32 _Z3addiiiiiPdS_PiS0_S0_S_S_S__param_0,
	.param .u32 _Z3addiiiiiPdS_PiS0_S0_S_S_S__param_1,
	.param .u32 _Z3addiiiiiPdS_PiS0_S0_S_S_S__param_2,
	.param .u32 _Z3addiiiiiPdS_PiS0_S0_S_S_S__param_3,
	.param .u32 _Z3addiiiiiPdS_PiS0_S0_S_S_S__param_4,
	.param .u64 .ptr .align 1 _Z3addiiiiiPdS_PiS0_S0_S_S_S__param_5,
	.param .u64 .ptr .align 1 _Z3addiiiiiPdS_PiS0_S0_S_S_S__param_6,
	.param .u64 .ptr .align 1 _Z3addiiiiiPdS_PiS0_S0_S_S_S__param_7,
	.param .u64 .ptr .align 1 _Z3addiiiiiPdS_PiS0_S0_S_S_S__param_8,
	.param .u64 .ptr .align 1 _Z3addiiiiiPdS_PiS0_S0_S_S_S__param_9,
	.param .u64 .ptr .align 1 _Z3addiiiiiPdS_PiS0_S0_S_S_S__param_10,
	.param .u64 .ptr .align 1 _Z3addiiiiiPdS_PiS0_S0_S_S_S__param_11,
	.param .u64 .ptr .align 1 _Z3addiiiiiPdS_PiS0_S0_S_S_S__param_12
)
{
	.reg .pred 	%p<59>;
	.reg .b32 	%r<106>;
	.reg .b32 	%f<3>;
	.reg .b64 	%rd<30>;
	.reg .b64 	%fd<387>;

	ld.param.u32 	%r44, [_Z3addiiiiiPdS_PiS0_S0_S_S_S__param_1];
	ld.param.u32 	%r42, [_Z3addiiiiiPdS_PiS0_S0_S_S_S__param_2];
	ld.param.u32 	%r43, [_Z3addiiiiiPdS_PiS0_S0_S_S_S__param_3];
	ld.param.u64 	%rd6, [_Z3addiiiiiPdS_PiS0_S0_S_S_S__param_5];
	ld.param.u64 	%rd9, [_Z3addiiiiiPdS_PiS0_S0_S_S_S__param_9];
	ld.param.u64 	%rd10, [_Z3addiiiiiPdS_PiS0_S0_S_S_S__param_11];
	cvta.to.global.u64 	%rd1, %rd10;
	cvta.to.global.u64 	%rd2, %rd9;
	mov.u32 	%r45, %tid.x;
	mov.u32 	%r46, %ctaid.x;
	mov.u32 	%r47, %ntid.x;
	mad.lo.s32 	%r1, %r46, %r47, %r45;
	setp.gt.s32 	%p1, %r1, %r44;
	@%p1 bra 	$L__BB0_48;
	setp.lt.s32 	%p2, %r43, 1;
	mov.f64 	%fd379, 0d0000000000000000;
	@%p2 bra 	$L__BB0_47;
	shl.b32 	%r48, %r1, 1;
	cvta.to.global.u64 	%rd11, %rd6;
	mul.wide.s32 	%rd12, %r48, 8;
	add.s64 	%rd3, %rd11, %rd12;
	mov.b32 	%r49, 1127219200;
	mov.b32 	%r50, -2147483648;
	mov.b64 	%fd1, {%r50, %r49};
	setp.gt.s32 	%p3, %r42, 0;
	mul.lo.s32 	%r2, %r42, %r1;
	mov.f64 	%fd379, 0d0000000000000000;
	@%p3 bra 	$L__BB0_8;
	mov.b32 	%r101, 0;
$L__BB0_4:
	shl.b32 	%r28, %r101, 1;
	mul.wide.u32 	%rd13, %r28, 4;
	add.s64 	%rd14, %rd2, %rd13;
	ld.global.u32 	%r29, [%rd14+4];
	setp.eq.s32 	%p4, %r29, 0;
	@%p4 bra 	$L__BB0_46;
	ld.global.f64 	%fd58, [%rd3];
	ld.global.f64 	%fd59, [%rd3+8];
	mul.wide.u32 	%rd15, %r28, 8;
	add.s64 	%rd16, %rd1, %rd15;
	ld.global.f64 	%fd60, [%rd16];
	ld.global.f64 	%fd61, [%rd16+8];
	sub.f64 	%fd62, %fd58, %fd60;
	abs.f64 	%fd83, %fd62;
	setp.le.f64 	%p5, %fd83, 0d3EE4F8B588E368F1;
	sub.f64 	%fd63, %fd59, %fd61;
	abs.f64 	%fd84, %fd63;
	setp.le.f64 	%p6, %fd84, 0d3EE4F8B588E368F1;
	mov.f64 	%fd384, 0d0000000000000000;
	and.pred  	%p7, %p5, %p6;
	@%p7 bra 	$L__BB0_45;
	mul.f64 	%fd86, %fd63, %fd63;
	fma.rn.f64 	%fd87, %fd62, %fd62, %fd86;
	mul.f64 	%fd88, %fd59, %fd59;
	fma.rn.f64 	%fd89, %fd58, %fd58, %fd88;
	setp.gt.f64 	%p8, %fd89, 0d3FEFFFEB074A771D;
	selp.f64 	%fd90, 0d3FEFFFEB074A771D, %fd89, %p8;
	mul.f64 	%fd91, %fd61, %fd61;
	fma.rn.f64 	%fd92, %fd60, %fd60, %fd91;
	setp.gt.f64 	%p9, %fd92, 0d3FEFFFEB074A771D;
	selp.f64 	%fd93, 0d3FEFFFEB074A771D, %fd92, %p9;
	mov.f64 	%fd94, 0d3FF0000000000000;
	sub.f64 	%fd95, %fd94, %fd90;
	sub.f64 	%fd96, %fd94, %fd93;
	add.f64 	%fd97, %fd87, %fd87;
	mul.f64 	%fd98, %fd95, %fd96;
	div.rn.f64 	%fd99, %fd97, %fd98;
	add.f64 	%fd100, %fd99, 0d3FF0000000000000;
	mov.f64 	%fd101, 0dBFF0000000000000;
	add.rn.f64 	%fd102, %fd100, %fd101;
	{
	.reg .b32 %temp; 
	mov.b64 	{%temp, %r30}, %fd102;
	}
	setp.gt.u32 	%p10, %r30, 1127219199;
	fma.rn.f64 	%fd103, %fd100, %fd100, 0dBFF0000000000000;
	rsqrt.approx.ftz.f64 	%fd104, %fd103;
	{
	.reg .b32 %temp; 
	mov.b64 	{%r52, %temp}, %fd104;
	}
	{
	.reg .b32 %temp; 
	mov.b64 	{%temp, %r53}, %fd104;
	}
	add.s32 	%r54, %r53, -1048576;
	mov.b64 	%fd105, {%r52, %r54};
	mul.f64 	%fd106, %fd103, %fd104;
	neg.f64 	%fd107, %fd106;
	fma.rn.f64 	%fd108, %fd106, %fd107, %fd103;
	fma.rn.f64 	%fd109, %fd108, %fd105, %fd106;
	neg.f64 	%fd110, %fd109;
	fma.rn.f64 	%fd111, %fd104, %fd110, 0d3FF0000000000000;
	fma.rn.f64 	%fd112, %fd111, %fd105, %fd105;
	fma.rn.f64 	%fd113, %fd109, %fd110, %fd103;
	fma.rn.f64 	%fd114, %fd113, %fd112, %fd109;
	setp.eq.s32 	%p11, %r30, 0;
	selp.f64 	%fd115, 0d0000000000000000, %fd114, %p11;
	selp.f64 	%fd116, 0dBFF0000000000001, %fd115, %p10;
	add.f64 	%fd64, %fd102, %fd116;
	{
	.reg .b32 %temp; 
	mov.b64 	{%temp, %r55}, %fd64;
	}
	mov.b32 	%f1, %r55;
	setp.geu.f32 	%p12, %f1, 0f3FE55555;
	setp.leu.f32 	%p13, %f1, 0fBFD99999;
	or.pred  	%p14, %p12, %p13;
	@%p14 bra 	$L__BB0_37;
	add.f64 	%fd149, %fd64, 0d4000000000000000;
	div.rn.f64 	%fd150, %fd64, %fd149;
	neg.f64 	%fd151, %fd64;
	mul.f64 	%fd152, %fd150, %fd151;
	add.f64 	%fd153, %fd64, %fd152;
	mul.f64 	%fd154, %fd153, %fd153;
	fma.rn.f64 	%fd155, %fd154, 0d3EB372FB2FBE14B5, 0d3ED087FFCEB2DC44;
	fma.rn.f64 	%fd156, %fd155, %fd154, 0d3EF3B9FF890F468C;
	fma.rn.f64 	%fd157, %fd156, %fd154, 0d3F17457EFD51BAF8;
	fma.rn.f64 	%fd158, %fd157, %fd154, 0d3F3C71C8DE3CE825;
	fma.rn.f64 	%fd159, %fd158, %fd154, 0d3F6249248FA4661F;
	fma.rn.f64 	%fd160, %fd159, %fd154, 0d3F899999999D70C4;
	fma.rn.f64 	%fd161, %fd160, %fd154, 0d3FB5555555555462;
	mul.f64 	%fd162, %fd154, %fd161;
	fma.rn.f64 	%fd163, %fd162, %fd153, %fd152;
	add.f64 	%fd383, %fd64, %fd163;
	bra.uni 	$L__BB0_44;
$L__BB0_8:
	mov.b32 	%r92, 0;
$L__BB0_9:
	shl.b32 	%r4, %r92, 1;
	mul.wide.u32 	%rd17, %r4, 4;
	add.s64 	%rd18, %rd2, %rd17;
	ld.global.u32 	%r5, [%rd18+4];
	setp.eq.s32 	%p21, %r5, 0;
	@%p21 bra 	$L__BB0_36;
	ld.global.f64 	%fd3, [%rd3];
	ld.global.f64 	%fd4, [%rd3+8];
	mul.wide.u32 	%rd19, %r4, 8;
	add.s64 	%rd4, %rd1, %rd19;
	ld.global.f64 	%fd5, [%rd4];
	ld.global.f64 	%fd6, [%rd4+8];
	sub.f64 	%fd7, %fd3, %fd5;
	abs.f64 	%fd170, %fd7;
	setp.le.f64 	%p22, %fd170, 0d3EE4F8B588E368F1;
	sub.f64 	%fd8, %fd4, %fd6;
	abs.f64 	%fd171, %fd8;
	setp.le.f64 	%p23, %fd171, 0d3EE4F8B588E368F1;
	mov.f64 	%fd375, 0d0000000000000000;
	and.pred  	%p24, %p22, %p23;
	@%p24 bra 	$L__BB0_21;
	mul.f64 	%fd173, %fd8, %fd8;
	fma.rn.f64 	%fd174, %fd7, %fd7, %fd173;
	mul.f64 	%fd175, %fd4, %fd4;
	fma.rn.f64 	%fd176, %fd3, %fd3, %fd175;
	setp.gt.f64 	%p25, %fd176, 0d3FEFFFEB074A771D;
	selp.f64 	%fd177, 0d3FEFFFEB074A771D, %fd176, %p25;
	mul.f64 	%fd178, %fd6, %fd6;
	fma.rn.f64 	%fd179, %fd5, %fd5, %fd178;
	setp.gt.f64 	%p26, %fd179, 0d3FEFFFEB074A771D;
	selp.f64 	%fd180, 0d3FEFFFEB074A771D, %fd179, %p26;
	mov.f64 	%fd181, 0d3FF0000000000000;
	sub.f64 	%fd182, %fd181, %fd177;
	sub.f64 	%fd183, %fd181, %fd180;
	add.f64 	%fd184, %fd174, %fd174;
	mul.f64 	%fd185, %fd182, %fd183;
	div.rn.f64 	%fd186, %fd184, %fd185;
	add.f64 	%fd187, %fd186, 0d3FF0000000000000;
	mov.f64 	%fd188, 0dBFF0000000000000;
	add.rn.f64 	%fd189, %fd187, %fd188;
	{
	.reg .b32 %temp; 
	mov.b64 	{%temp, %r6}, %fd189;
	}
	setp.gt.u32 	%p27, %r6, 1127219199;
	fma.rn.f64 	%fd190, %fd187, %fd187, 0dBFF0000000000000;
	rsqrt.approx.ftz.f64 	%fd191, %fd190;
	{
	.reg .b32 %temp; 
	mov.b64 	{%r70, %temp}, %fd191;
	}
	{
	.reg .b32 %temp; 
	mov.b64 	{%temp, %r71}, %fd191;
	}
	add.s32 	%r72, %r71, -1048576;
	mov.b64 	%fd192, {%r70, %r72};
	mul.f64 	%fd193, %fd190, %fd191;
	neg.f64 	%fd194, %fd193;
	fma.rn.f64 	%fd195, %fd193, %fd194, %fd190;
	fma.rn.f64 	%fd196, %fd195, %fd192, %fd193;
	neg.f64 	%fd197, %fd196;
	fma.rn.f64 	%fd198, %fd191, %fd197, 0d3FF0000000000000;
	fma.rn.f64 	%fd199, %fd198, %fd192, %fd192;
	fma.rn.f64 	%fd200, %fd196, %fd197, %fd190;
	fma.rn.f64 	%fd201, %fd200, %fd199, %fd196;
	setp.eq.s32 	%p28, %r6, 0;
	selp.f64 	%fd202, 0d0000000000000000, %fd201, %p28;
	selp.f64 	%fd203, 0dBFF0000000000001, %fd202, %p27;
	add.f64 	%fd9, %fd189, %fd203;
	{
	.reg .b32 %temp; 
	mov.b64 	{%temp, %r73}, %fd9;
	}
	mov.b32 	%f2, %r73;
	setp.lt.f32 	%p29, %f2, 0f3FE55555;
	setp.gt.f32 	%p30, %f2, 0fBFD99999;
	and.pred  	%p31, %p29, %p30;
	@%p31 bra 	$L__BB0_19;
	add.f64 	%fd372, %fd9, 0d3FF0000000000000;
	{
	.reg .b32 %temp; 
	mov.b64 	{%temp, %r93}, %fd372;
	}
	{
	.reg .b32 %temp; 
	mov.b64 	{%r94, %temp}, %fd372;
	}
	setp.gt.s32 	%p32, %r93, 1048575;
	mov.b32 	%r95, -1023;
	@%p32 bra 	$L__BB0_14;
	mul.f64 	%fd372, %fd372, 0d4350000000000000;
	{
	.reg .b32 %temp; 
	mov.b64 	{%temp, %r93}, %fd372;
	}
	{
	.reg .b32 %temp; 
	mov.b64 	{%r94, %temp}, %fd372;
	}
	mov.b32 	%r95, -1077;
$L__BB0_14:
	add.s32 	%r76, %r93, -1;
	setp.lt.u32 	%p33, %r76, 2146435071;
	@%p33 bra 	$L__BB0_16;
	fma.rn.f64 	%fd204, %fd372, 0d7FF0000000000000, 0d7FF0000000000000;
	{
	.reg .b32 %temp; 
	mov.b64 	{%temp, %r77}, %fd372;
	}
	and.b32  	%r78, %r77, 2147483647;
	setp.eq.s32 	%p34, %r78, 0;
	selp.f64 	%fd374, 0dFFF0000000000000, %fd204, %p34;
	bra.uni 	$L__BB0_20;
$L__BB0_16:
	shr.u32 	%r79, %r93, 20;
	add.s32 	%r96, %r95, %r79;
	and.b32  	%r80, %r93, 1048575;
	or.b32  	%r81, %r80, 1072693248;
	mov.b64 	%fd373, {%r94, %r81};
	setp.lt.u32 	%p35, %r81, 1073127583;
	@%p35 bra 	$L__BB0_18;
	{
	.reg .b32 %temp; 
	mov.b64 	{%r82, %temp}, %fd373;
	}
	{
	.reg .b32 %temp; 
	mov.b64 	{%temp, %r83}, %fd373;
	}
	add.s32 	%r84, %r83, -1048576;
	mov.b64 	%fd373, {%r82, %r84};
	add.s32 	%r96, %r96, 1;
$L__BB0_18:
	add.f64 	%fd205, %fd373, 0dBFF0000000000000;
	add.f64 	%fd206, %fd373, 0d3FF0000000000000;
	rcp.approx.ftz.f64 	%fd207, %fd206;
	neg.f64 	%fd208, %fd206;
	fma.rn.f64 	%fd209, %fd208, %fd207, 0d3FF0000000000000;
	fma.rn.f64 	%fd210, %fd209, %fd209, %fd209;
	fma.rn.f64 	%fd211, %fd210, %fd207, %fd207;
	mul.f64 	%fd212, %fd205, %fd211;
	fma.rn.f64 	%fd213, %fd205, %fd211, %fd212;
	mul.f64 	%fd214, %fd213, %fd213;
	fma.rn.f64 	%fd215, %fd214, 0d3EB1380B3AE80F1E, 0d3ED0EE258B7A8B04;
	fma.rn.f64 	%fd216, %fd215, %fd214, 0d3EF3B2669F02676F;
	fma.rn.f64 	%fd217, %fd216, %fd214, 0d3F1745CBA9AB0956;
	fma.rn.f64 	%fd218, %fd217, %fd214, 0d3F3C71C72D1B5154;
	fma.rn.f64 	%fd219, %fd218, %fd214, 0d3F624924923BE72D;
	fma.rn.f64 	%fd220, %fd219, %fd214, 0d3F8999999999A3C4;
	fma.rn.f64 	%fd221, %fd220, %fd214, 0d3FB5555555555554;
	sub.f64 	%fd222, %fd205, %fd213;
	add.f64 	%fd223, %fd222, %fd222;
	neg.f64 	%fd224, %fd213;
	fma.rn.f64 	%fd225, %fd224, %fd205, %fd223;
	mul.f64 	%fd226, %fd211, %fd225;
	mul.f64 	%fd227, %fd214, %fd221;
	fma.rn.f64 	%fd228, %fd227, %fd213, %fd226;
	xor.b32  	%r85, %r96, -2147483648;
	mov.b32 	%r86, 1127219200;
	mov.b64 	%fd229, {%r85, %r86};
	sub.f64 	%fd230, %fd229, %fd1;
	fma.rn.f64 	%fd231, %fd230, 0d3FE62E42FEFA39EF, %fd213;
	fma.rn.f64 	%fd232, %fd230, 0dBFE62E42FEFA39EF, %fd231;
	sub.f64 	%fd233, %fd232, %fd213;
	sub.f64 	%fd234, %fd228, %fd233;
	fma.rn.f64 	%fd235, %fd230, 0d3C7ABC9E3B39803F, %fd234;
	add.f64 	%fd374, %fd231, %fd235;
	bra.uni 	$L__BB0_20;
$L__BB0_19:
	add.f64 	%fd236, %fd9, 0d4000000000000000;
	div.rn.f64 	%fd237, %fd9, %fd236;
	neg.f64 	%fd238, %fd9;
	mul.f64 	%fd239, %fd237, %fd238;
	add.f64 	%fd240, %fd9, %fd239;
	mul.f64 	%fd241, %fd240, %fd240;
	fma.rn.f64 	%fd242, %fd241, 0d3EB372FB2FBE14B5, 0d3ED087FFCEB2DC44;
	fma.rn.f64 	%fd243, %fd242, %fd241, 0d3EF3B9FF890F468C;
	fma.rn.f64 	%fd244, %fd243, %fd241, 0d3F17457EFD51BAF8;
	fma.rn.f64 	%fd245, %fd244, %fd241, 0d3F3C71C8DE3CE825;
	fma.rn.f64 	%fd246, %fd245, %fd241, 0d3F6249248FA4661F;
	fma.rn.f64 	%fd247, %fd246, %fd241, 0d3F899999999D70C4;
	fma.rn.f64 	%fd248, %fd247, %fd241, 0d3FB5555555555462;
	mul.f64 	%fd249, %fd241, %fd248;
	fma.rn.f64 	%fd250, %fd249, %fd240, %fd239;
	add.f64 	%fd374, %fd9, %fd250;
$L__BB0_20:
	setp.gt.u32 	%p36, %r6, 1127219199;
	add.f64 	%fd251, %fd374, 0d3FE62E42FEFA39EF;
	selp.f64 	%fd375, %fd251, %fd374, %p36;
$L__BB0_21:
	setp.eq.s32 	%p37, %r42, 1;
	fma.rn.f64 	%fd252, %fd375, %fd375, 0d3FF0000000000000;
	rcp.rn.f64 	%fd253, %fd252;
	cvt.rn.f64.s32 	%fd254, %r5;
	fma.rn.f64 	%fd379, %fd253, %fd254, %fd379;
	mul.f64 	%fd255, %fd253, %fd253;
	mul.f64 	%fd23, %fd255, %fd254;
	mov.b32 	%r100, 0;
	@%p37 bra 	$L__BB0_30;
	and.b32  	%r89, %r42, 2147483646;
	neg.s32 	%r98, %r89;
	mov.b32 	%r99, 0;
	mov.u32 	%r97, %r2;
$L__BB0_23:
	ld.global.f64 	%fd24, [%rd3];
	ld.global.f64 	%fd25, [%rd3+8];
	ld.global.f64 	%fd26, [%rd4];
	ld.global.f64 	%fd27, [%rd4+8];
	sub.f64 	%fd28, %fd24, %fd26;
	abs.f64 	%fd257, %fd28;
	setp.le.f64 	%p38, %fd257, 0d3EE4F8B588E368F1;
	sub.f64 	%fd29, %fd25, %fd27;
	abs.f64 	%fd258, %fd29;
	setp.le.f64 	%p39, %fd258, 0d3EE4F8B588E368F1;
	mov.f64 	%fd376, 0d0000000000000000;
	and.pred  	%p40, %p38, %p39;
	@%p40 bra 	$L__BB0_27;
	mul.f64 	%fd260, %fd29, %fd29;
	fma.rn.f64 	%fd261, %fd28, %fd28, %fd260;
	mul.f64 	%fd262, %fd25, %fd25;
	fma.rn.f64 	%fd263, %fd24, %fd24, %fd262;
	setp.gt.f64 	%p41, %fd263, 0d3FEFFFEB074A771D;
	selp.f64 	%fd264, 0d3FEFFFEB074A771D, %fd263, %p41;
	mul.f64 	%fd265, %fd27, %fd27;
	fma.rn.f64 	%fd266, %fd26, %fd26, %fd265;
	setp.gt.f64 	%p42, %fd266, 0d3FEFFFEB074A771D;
	selp.f64 	%fd267, 0d3FEFFFEB074A771D, %fd266, %p42;
	mov.f64 	%fd268, 0d3FF0000000000000;
	sub.f64 	%fd269, %fd268, %fd264;
	sub.f64 	%fd270, %fd268, %fd267;
	mul.f64 	%fd271, %fd269, %fd270;
	mov.f64 	%fd272, 0d4000000000000000;
	div.rn.f64 	%fd273, %fd272, %fd271;
	fma.rn.f64 	%fd274, %fd261, %fd273, 0d3FF0000000000000;
	fma.rn.f64 	%fd275, %fd274, %fd274, 0dBFF0000000000000;
	sqrt.rn.f64 	%fd276, %fd275;
	mul.f64 	%fd277, %fd270, %fd276;
	max.f64 	%fd278, %fd277, 0d3CB0000000000000;
	mov.f64 	%fd279, 0d4010000000000000;
	div.rn.f64 	%fd30, %fd279, %fd278;
	mul.f64 	%fd280, %fd25, %fd27;
	fma.rn.f64 	%fd281, %fd24, %fd26, %fd280;
	add.f64 	%fd282, %fd281, %fd281;
	sub.f64 	%fd283, %fd267, %fd282;
	add.f64 	%fd284, %fd283, 0d3FF0000000000000;
	mul.f64 	%fd285, %fd269, %fd269;
	div.rn.f64 	%fd31, %fd284, %fd285;
	rcp.rn.f64 	%fd32, %fd269;
	setp.eq.s32 	%p43, %r99, 0;
	@%p43 bra 	$L__BB0_26;
	mul.f64 	%fd286, %fd25, %fd31;
	mul.f64 	%fd287, %fd27, %fd32;
	sub.f64 	%fd288, %fd286, %fd287;
	mul.f64 	%fd376, %fd288, %fd30;
	bra.uni 	$L__BB0_27;
$L__BB0_26:
	mul.f64 	%fd289, %fd24, %fd31;
	mul.f64 	%fd290, %fd26, %fd32;
	sub.f64 	%fd291, %fd289, %fd290;
	mul.f64 	%fd376, %fd291, %fd30;
$L__BB0_27:
	ld.param.u64 	%rd27, [_Z3addiiiiiPdS_PiS0_S0_S_S_S__param_6];
	mul.wide.s32 	%rd20, %r97, 8;
	cvta.to.global.u64 	%rd21, %rd27;
	add.s64 	%rd22, %rd21, %rd20;
	add.s64 	%rd5, %rd22, 8;
	ld.global.f64 	%fd293, [%rd22];
	fma.rn.f64 	%fd294, %fd23, %fd376, %fd293;
	st.global.f64 	[%rd22], %fd294;
	ld.global.f64 	%fd36, [%rd3];
	ld.global.f64 	%fd37, [%rd3+8];
	ld.global.f64 	%fd38, [%rd4];
	ld.global.f64 	%fd39, [%rd4+8];
	sub.f64 	%fd40, %fd36, %fd38;
	abs.f64 	%fd295, %fd40;
	setp.le.f64 	%p44, %fd295, 0d3EE4F8B588E368F1;
	sub.f64 	%fd41, %fd37, %fd39;
	abs.f64 	%fd296, %fd41;
	setp.le.f64 	%p45, %fd296, 0d3EE4F8B588E368F1;
	mov.f64 	%fd377, 0d0000000000000000;
	and.pred  	%p46, %p44, %p45;
	@%p46 bra 	$L__BB0_29;
	mul.f64 	%fd298, %fd41, %fd41;
	fma.rn.f64 	%fd299, %fd40, %fd40, %fd298;
	mul.f64 	%fd300, %fd37, %fd37;
	fma.rn.f64 	%fd301, %fd36, %fd36, %fd300;
	setp.gt.f64 	%p47, %fd301, 0d3FEFFFEB074A771D;
	selp.f64 	%fd302, 0d3FEFFFEB074A771D, %fd301, %p47;
	mul.f64 	%fd303, %fd39, %fd39;
	fma.rn.f64 	%fd304, %fd38, %fd38, %fd303;
	setp.gt.f64 	%p48, %fd304, 0d3FEFFFEB074A771D;
	selp.f64 	%fd305, 0d3FEFFFEB074A771D, %fd304, %p48;
	mov.f64 	%fd306, 0d3FF0000000000000;
	sub.f64 	%fd307, %fd306, %fd302;
	sub.f64 	%fd308, %fd306, %fd305;
	mul.f64 	%fd309, %fd307, %fd308;
	mov.f64 	%fd310, 0d4000000000000000;
	div.rn.f64 	%fd311, %fd310, %fd309;
	fma.rn.f64 	%fd312, %fd299, %fd311, 0d3FF0000000000000;
	fma.rn.f64 	%fd313, %fd312, %fd312, 0dBFF0000000000000;
	sqrt.rn.f64 	%fd314, %fd313;
	mul.f64 	%fd315, %fd308, %fd314;
	mul.f64 	%fd316, %fd37, %fd39;
	fma.rn.f64 	%fd317, %fd36, %fd38, %fd316;
	add.f64 	%fd318, %fd317, %fd317;
	sub.f64 	%fd319, %fd305, %fd318;
	add.f64 	%fd320, %fd319, 0d3FF0000000000000;
	mul.f64 	%fd321, %fd307, %fd307;
	div.rn.f64 	%fd322, %fd320, %fd321;
	rcp.rn.f64 	%fd323, %fd307;
	neg.f64 	%fd324, %fd323;
	max.f64 	%fd325, %fd315, 0d3CB0000000000000;
	mov.f64 	%fd326, 0d4010000000000000;
	div.rn.f64 	%fd327, %fd326, %fd325;
	mul.f64 	%fd328, %fd39, %fd324;
	fma.rn.f64 	%fd329, %fd37, %fd322, %fd328;
	mul.f64 	%fd377, %fd329, %fd327;
$L__BB0_29:
	and.b32  	%r100, %r42, 2147483646;
	ld.global.f64 	%fd330, [%rd5];
	fma.rn.f64 	%fd331, %fd23, %fd377, %fd330;
	st.global.f64 	[%rd5], %fd331;
	add.s32 	%r99, %r99, 2;
	add.s32 	%r98, %r98, 2;
	add.s32 	%r97, %r97, 2;
	setp.ne.s32 	%p49, %r98, 0;
	@%p49 bra 	$L__BB0_23;
$L__BB0_30:
	and.b32  	%r90, %r42, 1;
	setp.eq.b32 	%p50, %r90, 1;
	not.pred 	%p51, %p50;
	@%p51 bra 	$L__BB0_36;
	ld.global.f64 	%fd44, [%rd3];
	ld.global.f64 	%fd45, [%rd3+8];
	ld.global.f64 	%fd46, [%rd4];
	ld.global.f64 	%fd47, [%rd4+8];
	sub.f64 	%fd48, %fd44, %fd46;
	abs.f64 	%fd333, %fd48;
	setp.le.f64 	%p52, %fd333, 0d3EE4F8B588E368F1;
	sub.f64 	%fd49, %fd45, %fd47;
	abs.f64 	%fd334, %fd49;
	setp.le.f64 	%p53, %fd334, 0d3EE4F8B588E368F1;
	mov.f64 	%fd378, 0d0000000000000000;
	and.pred  	%p54, %p52, %p53;
	@%p54 bra 	$L__BB0_35;
	mul.f64 	%fd336, %fd49, %fd49;
	fma.rn.f64 	%fd337, %fd48, %fd48, %fd336;
	mul.f64 	%fd338, %fd45, %fd45;
	fma.rn.f64 	%fd339, %fd44, %fd44, %fd338;
	setp.gt.f64 	%p55, %fd339, 0d3FEFFFEB074A771D;
	selp.f64 	%fd340, 0d3FEFFFEB074A771D, %fd339, %p55;
	mul.f64 	%fd341, %fd47, %fd47;
	fma.rn.f64 	%fd342, %fd46, %fd46, %fd341;
	setp.gt.f64 	%p56, %fd342, 0d3FEFFFEB074A771D;
	selp.f64 	%fd343, 0d3FEFFFEB074A771D, %fd342, %p56;
	mov.f64 	%fd344, 0d3FF0000000000000;
	sub.f64 	%fd345, %fd344, %fd340;
	sub.f64 	%fd346, %fd344, %fd343;
	mul.f64 	%fd347, %fd345, %fd346;
	mov.f64 	%fd348, 0d4000000000000000;
	div.rn.f64 	%fd349, %fd348, %fd347;
	fma.rn.f64 	%fd350, %fd337, %fd349, 0d3FF0000000000000;
	fma.rn.f64 	%fd351, %fd350, %fd350, 0dBFF0000000000000;
	sqrt.rn.f64 	%fd352, %fd351;
	mul.f64 	%fd353, %fd346, %fd352;
	max.f64 	%fd354, %fd353, 0d3CB0000000000000;
	mov.f64 	%fd355, 0d4010000000000000;
	div.rn.f64 	%fd50, %fd355, %fd354;
	mul.f64 	%fd356, %fd45, %fd47;
	fma.rn.f64 	%fd357, %fd44, %fd46, %fd356;
	add.f64 	%fd358, %fd357, %fd357;
	sub.f64 	%fd359, %fd343, %fd358;
	add.f64 	%fd360, %fd359, 0d3FF0000000000000;
	mul.f64 	%fd361, %fd345, %fd345;
	div.rn.f64 	%fd51, %fd360, %fd361;
	rcp.rn.f64 	%fd52, %fd345;
	setp.eq.s32 	%p57, %r100, 0;
	@%p57 bra 	$L__BB0_34;
	mul.f64 	%fd362, %fd45, %fd51;
	mul.f64 	%fd363, %fd47, %fd52;
	sub.f64 	%fd364, %fd362, %fd363;
	mul.f64 	%fd378, %fd364, %fd50;
	bra.uni 	$L__BB0_35;
$L__BB0_34:
	mul.f64 	%fd365, %fd44, %fd51;
	mul.f64 	%fd366, %fd46, %fd52;
	sub.f64 	%fd367, %fd365, %fd366;
	mul.f64 	%fd378, %fd367, %fd50;
$L__BB0_35:
	ld.param.u64 	%rd28, [_Z3addiiiiiPdS_PiS0_S0_S_S_S__param_6];
	add.s32 	%r91, %r100, %r2;
	cvta.to.global.u64 	%rd23, %rd28;
	mul.wide.s32 	%rd24, %r91, 8;
	add.s64 	%rd25, %rd23, %rd24;
	ld.global.f64 	%fd368, [%rd25];
	fma.rn.f64 	%fd369, %fd23, %fd378, %fd368;
	st.global.f64 	[%rd25], %fd369;
$L__BB0_36:
	add.s32 	%r92, %r92, 1;
	setp.eq.s32 	%p58, %r92, %r43;
	@%p58 bra 	$L__BB0_47;
	bra.uni 	$L__BB0_9;
$L__BB0_37:
	add.f64 	%fd381, %fd64, 0d3FF0000000000000;
	{
	.reg .b32 %temp; 
	mov.b64 	{%temp, %r102}, %fd381;
	}
	{
	.reg .b32 %temp; 
	mov.b64 	{%r103, %temp}, %fd381;
	}
	setp.gt.s32 	%p15, %r102, 1048575;
	mov.b32 	%r104, -1023;
	@%p15 bra 	$L__BB0_39;
	mul.f64 	%fd381, %fd381, 0d4350000000000000;
	{
	.reg .b32 %temp; 
	mov.b64 	{%temp, %r102}, %fd381;
	}
	{
	.reg .b32 %temp; 
	mov.b64 	{%r103, %temp}, %fd381;
	}
	mov.b32 	%r104, -1077;
$L__BB0_39:
	add.s32 	%r58, %r102, -1;
	setp.gt.u32 	%p16, %r58, 2146435070;
	@%p16 bra 	$L__BB0_43;
	shr.u32 	%r61, %r102, 20;
	add.s32 	%r105, %r104, %r61;
	and.b32  	%r62, %r102, 1048575;
	or.b32  	%r63, %r62, 1072693248;
	mov.b64 	%fd382, {%r103, %r63};
	setp.lt.u32 	%p18, %r63, 1073127583;
	@%p18 bra 	$L__BB0_42;
	{
	.reg .b32 %temp; 
	mov.b64 	{%r64, %temp}, %fd382;
	}
	{
	.reg .b32 %temp; 
	mov.b64 	{%temp, %r65}, %fd382;
	}
	add.s32 	%r66, %r65, -1048576;
	mov.b64 	%fd382, {%r64, %r66};
	add.s32 	%r105, %r105, 1;
$L__BB0_42:
	add.f64 	%fd118, %fd382, 0dBFF0000000000000;
	add.f64 	%fd119, %fd382, 0d3FF0000000000000;
	rcp.approx.ftz.f64 	%fd120, %fd119;
	neg.f64 	%fd121, %fd119;
	fma.rn.f64 	%fd122, %fd121, %fd120, 0d3FF0000000000000;
	fma.rn.f64 	%fd123, %fd122, %fd122, %fd122;
	fma.rn.f64 	%fd124, %fd123, %fd120, %fd120;
	mul.f64 	%fd125, %fd118, %fd124;
	fma.rn.f64 	%fd126, %fd118, %fd124, %fd125;
	mul.f64 	%fd127, %fd126, %fd126;
	fma.rn.f64 	%fd128, %fd127, 0d3EB1380B3AE80F1E, 0d3ED0EE258B7A8B04;
	fma.rn.f64 	%fd129, %fd128, %fd127, 0d3EF3B2669F02676F;
	fma.rn.f64 	%fd130, %fd129, %fd127, 0d3F1745CBA9AB0956;
	fma.rn.f64 	%fd131, %fd130, %fd127, 0d3F3C71C72D1B5154;
	fma.rn.f64 	%fd132, %fd131, %fd127, 0d3F624924923BE72D;
	fma.rn.f64 	%fd133, %fd132, %fd127, 0d3F8999999999A3C4;
	fma.rn.f64 	%fd134, %fd133, %fd127, 0d3FB5555555555554;
	sub.f64 	%fd135, %fd118, %fd126;
	add.f64 	%fd136, %fd135, %fd135;
	neg.f64 	%fd137, %fd126;
	fma.rn.f64 	%fd138, %fd137, %fd118, %fd136;
	mul.f64 	%fd139, %fd124, %fd138;
	mul.f64 	%fd140, %fd127, %fd134;
	fma.rn.f64 	%fd141, %fd140, %fd126, %fd139;
	xor.b32  	%r67, %r105, -2147483648;
	mov.b32 	%r68, 1127219200;
	mov.b64 	%fd142, {%r67, %r68};
	sub.f64 	%fd143, %fd142, %fd1;
	fma.rn.f64 	%fd144, %fd143, 0d3FE62E42FEFA39EF, %fd126;
	fma.rn.f64 	%fd145, %fd143, 0dBFE62E42FEFA39EF, %fd144;
	sub.f64 	%fd146, %fd145, %fd126;
	sub.f64 	%fd147, %fd141, %fd146;
	fma.rn.f64 	%fd148, %fd143, 0d3C7ABC9E3B39803F, %fd147;
	add.f64 	%fd383, %fd144, %fd148;
	bra.uni 	$L__BB0_44;
$L__BB0_43:
	fma.rn.f64 	%fd117, %fd381, 0d7FF0000000000000, 0d7FF0000000000000;
	{
	.reg .b32 %temp; 
	mov.b64 	{%temp, %r59}, %fd381;
	}
	and.b32  	%r60, %r59, 2147483647;
	setp.eq.s32 	%p17, %r60, 0;
	selp.f64 	%fd383, 0dFFF0000000000000, %fd117, %p17;
$L__BB0_44:
	setp.gt.u32 	%p19, %r30, 1127219199;
	add.f64 	%fd164, %fd383, 0d3FE62E42FEFA39EF;
	selp.f64 	%fd384, %fd164, %fd383, %p19;
$L__BB0_45:
	fma.rn.f64 	%fd165, %fd384, %fd384, 0d3FF0000000000000;
	rcp.rn.f64 	%fd166, %fd165;
	cvt.rn.f64.s32 	%fd167, %r29;
	fma.rn.f64 	%fd379, %fd166, %fd167, %fd379;
$L__BB0_46:
	add.s32 	%r101, %r101, 1;
	setp.ne.s32 	%p20, %r101, %r43;
	@%p20 bra 	$L__BB0_4;
$L__BB0_47:
	ld.param.u64 	%rd29, [_Z3addiiiiiPdS_PiS0_S0_S_S_S__param_12];
	cvta.to.global.u64 	%rd26, %rd29;
	atom.global.add.f64 	%fd370, [%rd26], %fd379;
$L__BB0_48:
	ret;

}


// ===== COMPILED SASS (sm_100) =====

	.target	sm_100

	.elftype	@"ET_EXEC"


//--------------------- .note.nv.tkinfo           --------------------------
	.section	.note.nv.tkinfo,"",@"SHT_NOTE"
	.sectionflags	@"SHF_NOTE_NV_TKINFO"
	.tkinfo
        /*0018*/ 	.word	0x00000002
        /*0030*/ 	.string	""
        /*0030*/ 	.string	"ptxas"
        /*0030*/ 	.string	"Cuda compilation tools, release 13.0, V13.0.88"
        /*0030*/ 	.string	"Build cuda_13.0.r13.0/compiler.36424714_0"
        /*0030*/ 	.string	"-arch sm_100 -m 64 "



//--------------------- .note.nv.cuinfo           --------------------------
	.section	.note.nv.cuinfo,"",@"SHT_NOTE"
	.sectionflags	@"SHF_NOTE_NV_CUINFO"
        /*0018*/ 	.short	0x0002
        /*001a*/ 	.short	0x0064
        /*001c*/ 	.short	0x0082
	.zero		2


//--------------------- .nv.info                  --------------------------
	.section	.nv.info,"",@"SHT_CUDA_INFO"
	.align	4


	//----- nvinfo : EIATTR_REGCOUNT
	.align		4
        /*0000*/ 	.byte	0x04, 0x2f
        /*0002*/ 	.short	(.L_1 - .L_0)
	.align		4
.L_0:
        /*0004*/ 	.word	index@(_Z3addiiiiiPdS_PiS0_S0_S_S_S_)
        /*0008*/ 	.word	0x00000034


	//----- nvinfo : EIATTR_FRAME_SIZE
	.align		4
.L_1:
        /*000c*/ 	.byte	0x04, 0x11
        /*000e*/ 	.short	(.L_3 - .L_2)
	.align		4
.L_2:
        /*0010*/ 	.word	index@($__internal_2_$__cuda_sm20_dsqrt_rn_f64_mediumpath_v1)
        /*0014*/ 	.word	0x00000000


	//----- nvinfo : EIATTR_FRAME_SIZE
	.align		4
.L_3:
        /*0018*/ 	.byte	0x04, 0x11
        /*001a*/ 	.short	(.L_5 - .L_4)
	.align		4
.L_4:
        /*001c*/ 	.word	index@($__internal_1_$__cuda_sm20_div_rn_f64_full)
        /*0020*/ 	.word	0x00000000


	//----- nvinfo : EIATTR_FRAME_SIZE
	.align		4
.L_5:
        /*0024*/ 	.byte	0x04, 0x11
        /*0026*/ 	.short	(.L_7 - .L_6)
	.align		4
.L_6:
        /*0028*/ 	.word	index@($__internal_0_$__cuda_sm20_dblrcp_rn_slowpath_v3)
        /*002c*/ 	.word	0x00000000


	//----- nvinfo : EIATTR_FRAME_SIZE
	.align		4
.L_7:
        /*0030*/ 	.byte	0x04, 0x11
        /*0032*/ 	.short	(.L_9 - .L_8)
	.align		4
.L_8:
        /*0034*/ 	.word	index@(_Z3addiiiiiPdS_PiS0_S0_S_S_S_)
        /*0038*/ 	.word	0x00000000


	//----- nvinfo : EIATTR_MIN_STACK_SIZE
	.align		4
.L_9:
        /*003c*/ 	.byte	0x04, 0x12
        /*003e*/ 	.short	(.L_11 - .L_10)
	.align		4
.L_10:
        /*0040*/ 	.word	index@(_Z3addiiiiiPdS_PiS0_S0_S_S_S_)
        /*0044*/ 	.word	0x00000000
.L_11:


//--------------------- .nv.compat                --------------------------
	.section	.nv.compat,"",@"SHT_CUDA_COMPAT_INFO"
	.align	4
        /*0000*/ 	.byte	0x02, 0x09, 0x00, 0x00, 0x02, 0x02, 0x01, 0x00, 0x02, 0x05, 0x05, 0x00, 0x03, 0x07, 0x01, 0x01
        /*0010*/ 	.byte	0x02, 0x03, 0x00, 0x00, 0x02, 0x06, 0x01, 0x00, 0x04, 0x0b, 0x08, 0x00, 0x01, 0x00, 0x00, 0x00
        /*0020*/ 	.byte	0x00, 0x00, 0x00, 0x00


//--------------------- .nv.info._Z3addiiiiiPdS_PiS0_S0_S_S_S_ --------------------------
	.section	.nv.info._Z3addiiiiiPdS_PiS0_S0_S_S_S_,"",@"SHT_CUDA_INFO"
	.sectionflags	@""
	.align	4


	//----- nvinfo : EIATTR_CUDA_API_VERSION
	.align		4
        /*0000*/ 	.byte	0x04, 0x37
        /*0002*/ 	.short	(.L_13 - .L_12)
.L_12:
        /*0004*/ 	.word	0x00000082


	//----- nvinfo : EIATTR_KPARAM_INFO
	.align		4
.L_13:
        /*0008*/ 	.byte	0x04, 0x17
        /*000a*/ 	.short	(.L_15 - .L_14)
.L_14:
        /*000c*/ 	.word	0x00000000
        /*0010*/ 	.short	0x000c
        /*0012*/ 	.short	0x0050
        /*0014*/ 	.byte	0x00, 0xf5, 0x21, 0x00


	//----- nvinfo : EIATTR_KPARAM_INFO
	.align		4
.L_15:
        /*0018*/ 	.byte	0x04, 0x17
        /*001a*/ 	.short	(.L_17 - .L_16)
.L_16:
        /*001c*/ 	.word	0x00000000
        /*0020*/ 	.short	0x000b
        /*0022*/ 	.short	0x0048
        /*0024*/ 	.byte	0x00, 0xf5, 0x21, 0x00


	//----- nvinfo : EIATTR_KPARAM_INFO
	.align		4
.L_17:
        /*0028*/ 	.byte	0x04, 0x17
        /*002a*/ 	.short	(.L_19 - .L_18)
.L_18:
        /*002c*/ 	.word	0x00000000
        /*0030*/ 	.short	0x000a
        /*0032*/ 	.short	0x0040
        /*0034*/ 	.byte	0x00, 0xf5, 0x21, 0x00


	//----- nvinfo : EIATTR_KPARAM_INFO
	.align		4
.L_19:
        /*0038*/ 	.byte	0x04, 0x17
        /*003a*/ 	.short	(.L_21 - .L_20)
.L_20:
        /*003c*/ 	.word	0x00000000
        /*0040*/ 	.short	0x0009
        /*0042*/ 	.short	0x0038
        /*0044*/ 	.byte	0x00, 0xf5, 0x21, 0x00


	//----- nvinfo : EIATTR_KPARAM_INFO
	.align		4
.L_21:
        /*0048*/ 	.byte	0x04, 0x17
        /*004a*/ 	.short	(.L_23 - .L_22)
.L_22:
        /*004c*/ 	.word	0x00000000
        /*0050*/ 	.short	0x0008
        /*0052*/ 	.short	0x0030
        /*0054*/ 	.byte	0x00, 0xf5, 0x21, 0x00


	//----- nvinfo : EIATTR_KPARAM_INFO
	.align		4
.L_23:
        /*0058*/ 	.byte	0x04, 0x17
        /*005a*/ 	.short	(.L_25 - .L_24)
.L_24:
        /*005c*/ 	.word	0x00000000
        /*0060*/ 	.short	0x0007
        /*0062*/ 	.short	0x0028
        /*0064*/ 	.byte	0x00, 0xf5, 0x21, 0x00


	//----- nvinfo : EIATTR_KPARAM_INFO
	.align		4
.L_25:
        /*0068*/ 	.byte	0x04, 0x17
        /*006a*/ 	.short	(.L_27 - .L_26)
.L_26:
        /*006c*/ 	.word	0x00000000
        /*0070*/ 	.short	0x0006
        /*0072*/ 	.short	0x0020
        /*0074*/ 	.byte	0x00, 0xf5, 0x21, 0x00


	//----- nvinfo : EIATTR_KPARAM_INFO
	.align		4
.L_27:
        /*0078*/ 	.byte	0x04, 0x17
        /*007a*/ 	.short	(.L_29 - .L_28)
.L_28:
        /*007c*/ 	.word	0x00000000
        /*0080*/ 	.short	0x0005
        /*0082*/ 	.short	0x0018
        /*0084*/ 	.byte	0x00, 0xf5, 0x21, 0x00


	//----- nvinfo : EIATTR_KPARAM_INFO
	.align		4
.L_29:
        /*0088*/ 	.byte	0x04, 0x17
        /*008a*/ 	.short	(.L_31 - .L_30)
.L_30:
        /*008c*/ 	.word	0x00000000
        /*0090*/ 	.short	0x0004
        /*0092*/ 	.short	0x0010
        /*0094*/ 	.byte	0x00, 0xf0, 0x11, 0x00


	//----- nvinfo : EIATTR_KPARAM_INFO
	.align		4
.L_31:
        /*0098*/ 	.byte	0x04, 0x17
        /*009a*/ 	.short	(.L_33 - .L_32)
.L_32:
        /*009c*/ 	.word	0x00000000
        /*00a0*/ 	.short	0x0003
        /*00a2*/ 	.short	0x000c
        /*00a4*/ 	.byte	0x00, 0xf0, 0x11, 0x00


	//----- nvinfo : EIATTR_KPARAM_INFO
	.align		4
.L_33:
        /*00a8*/ 	.byte	0x04, 0x17
        /*00aa*/ 	.short	(.L_35 - .L_34)
.L_34:
        /*00ac*/ 	.word	0x00000000
        /*00b0*/ 	.short	0x0002
        /*00b2*/ 	.short	0x0008
        /*00b4*/ 	.byte	0x00, 0xf0, 0x11, 0x00


	//----- nvinfo : EIATTR_KPARAM_INFO
	.align		4
.L_35:
        /*00b8*/ 	.byte	0x04, 0x17
        /*00ba*/ 	.short	(.L_37 - .L_36)
.L_36:
        /*00bc*/ 	.word	0x00000000
        /*00c0*/ 	.short	0x0001
        /*00c2*/ 	.short	0x0004
        /*00c4*/ 	.byte	0x00, 0xf0, 0x11, 0x00


	//----- nvinfo : EIATTR_KPARAM_INFO
	.align		4
.L_37:
        /*00c8*/ 	.byte	0x04, 0x17
        /*00ca*/ 	.short	(.L_39 - .L_38)
.L_38:
        /*00cc*/ 	.word	0x00000000
        /*00d0*/ 	.short	0x0000
        /*00d2*/ 	.short	0x0000
        /*00d4*/ 	.byte	0x00, 0xf0, 0x11, 0x00


	//----- nvinfo : EIATTR_SPARSE_MMA_MASK
	.align		4
.L_39:
        /*00d8*/ 	.byte	0x03, 0x50
        /*00da*/ 	.short	0x0000


	//----- nvinfo : EIATTR_MAXREG_COUNT
	.align		4
        /*00dc*/ 	.byte	0x03, 0x1b
        /*00de*/ 	.short	0x00ff


	//----- nvinfo : EIATTR_MERCURY_ISA_VERSION
	.align		4
        /*00e0*/ 	.byte	0x03, 0x5f
        /*00e2*/ 	.short	0x0101


	//----- nvinfo : EIATTR_VRC_CTA_INIT_COUNT
	.align		4
        /*00e4*/ 	.byte	0x02, 0x4a
	.zero		1
	.zero		1


	//----- nvinfo : EIATTR_EXIT_INSTR_OFFSETS
	.align		4
        /*00e8*/ 	.byte	0x04, 0x1c
        /*00ea*/ 	.short	(.L_41 - .L_40)


	//   ....[0]....
.L_40:
        /*00ec*/ 	.word	0x00000070


	//   ....[1]....
        /*00f0*/ 	.word	0x00004210


	//----- nvinfo : EIATTR_CRS_STACK_SIZE
	.align		4
.L_41:
        /*00f4*/ 	.byte	0x04, 0x1e
        /*00f6*/ 	.short	(.L_43 - .L_42)
.L_42:
        /*00f8*/ 	.word	0x00000000


	//----- nvinfo : EIATTR_CBANK_PARAM_SIZE
	.align		4
.L_43:
        /*00fc*/ 	.byte	0x03, 0x19
        /*00fe*/ 	.short	0x0058


	//----- nvinfo : EIATTR_PARAM_CBANK
	.align		4
        /*0100*/ 	.byte	0x04, 0x0a
        /*0102*/ 	.short	(.L_45 - .L_44)
	.align		4
.L_44:
        /*0104*/ 	.word	index@(.nv.constant0._Z3addiiiiiPdS_PiS0_S0_S_S_S_)
        /*0108*/ 	.short	0x0380
        /*010a*/ 	.short	0x0058


	//----- nvinfo : EIATTR_SW_WAR
	.align		4
.L_45:
        /*010c*/ 	.byte	0x04, 0x36
        /*010e*/ 	.short	(.L_47 - .L_46)
.L_46:
        /*0110*/ 	.word	0x00000008
.L_47:


//--------------------- .nv.callgraph             --------------------------
	.section	.nv.callgraph,"",@"SHT_CUDA_CALLGRAPH"
	.align	4
	.sectionentsize	8
	.align		4
        /*0000*/ 	.word	0x00000000
	.align		4
        /*0004*/ 	.word	0xffffffff
	.align		4
        /*0008*/ 	.word	0x00000000
	.align		4
        /*000c*/ 	.word	0xfffffffe
	.align		4
        /*0010*/ 	.word	0x00000000
	.align		4
        /*0014*/ 	.word	0xfffffffd
	.align		4
        /*0018*/ 	.word	0x00000000
	.align		4
        /*001c*/ 	.word	0xfffffffc


//--------------------- .text._Z3addiiiiiPdS_PiS0_S0_S_S_S_ --------------------------
	.section	.text._Z3addiiiiiPdS_PiS0_S0_S_S_S_,"ax",@progbits
	.align	128
        .global         _Z3addiiiiiPdS_PiS0_S0_S_S_S_
        .type           _Z3addiiiiiPdS_PiS0_S0_S_S_S_,@function
        .size           _Z3addiiiiiPdS_PiS0_S0_S_S_S_,(.L_x_83 - _Z3addiiiiiPdS_PiS0_S0_S_S_S_)
        .other          _Z3addiiiiiPdS_PiS0_S0_S_S_S_,@"STO_CUDA_ENTRY STV_DEFAULT"
_Z3addiiiiiPdS_PiS0_S0_S_S_S_:
.text._Z3addiiiiiPdS_PiS0_S0_S_S_S_:
[----:B------:R-:W-:Y:S01]  /*0000*/  LDC R1, c[0x0][0x37c] ;  /* 0x0000df00ff017b82 */ /* 0x000fe20000000800 */
[----:B------:R-:W0:Y:S07]  /*0010*/  S2R R0, SR_TID.X ;  /* 0x0000000000007919 */ /* 0x000e2e0000002100 */
[----:B------:R-:W0:Y:S01]  /*0020*/  S2UR UR4, SR_CTAID.X ;  /* 0x00000000000479c3 */ /* 0x000e220000002500 */
[----:B------:R-:W1:Y:S07]  /*0030*/  LDCU UR5, c[0x0][0x384] ;  /* 0x00007080ff0577ac */ /* 0x000e6e0008000800 */
[----:B------:R-:W0:Y:S02]  /*0040*/  LDC R3, c[0x0][0x360] ;  /* 0x0000d800ff037b82 */ /* 0x000e240000000800 */
[----:B0-----:R-:W-:-:S05]  /*0050*/  IMAD R0, R3, UR4, R0 ;  /* 0x0000000403007c24 */ /* 0x001fca000f8e0200 */
[----:B-1----:R-:W-:-:S13]  /*0060*/  ISETP.GT.AND P0, PT, R0, UR5, PT ;  /* 0x0000000500007c0c */ /* 0x002fda000bf04270 */
[----:B------:R-:W-:Y:S05]  /*0070*/  @P0 EXIT ;  /* 0x000000000000094d */ /* 0x000fea0003800000 */
[----:B------:R-:W0:Y:S01]  /*0080*/  LDCU UR4, c[0x0][0x38c] ;  /* 0x00007180ff0477ac */ /* 0x000e220008000800 */
[----:B------:R-:W-:Y:S01]  /*0090*/  CS2R R16, SRZ ;  /* 0x0000000000107805 */ /* 0x000fe2000001ff00 */
[----:B------:R-:W1:Y:S01]  /*00a0*/  LDCU.64 UR6, c[0x0][0x358] ;  /* 0x00006b00ff0677ac */ /* 0x000e620008000a00 */
[----:B0-----:R-:W-:-:S09]  /*00b0*/  UISETP.GE.AND UP0, UPT, UR4, 0x1, UPT ;  /* 0x000000010400788c */ /* 0x001fd2000bf06270 */
[----:B-1----:R-:W-:Y:S05]  /*00c0*/  BRA.U !UP0, `(.L_x_0) ;  /* 0x0000004108487547 */ /* 0x002fea000b800000 */
[----:B------:R-:W0:Y:S01]  /*00d0*/  LDCU UR4, c[0x0][0x388] ;  /* 0x00007100ff0477ac */ /* 0x000e220008000800 */
[----:B------:R-:W1:Y:S01]  /*00e0*/  LDC.64 R18, c[0x0][0x398] ;  /* 0x0000e600ff127b82 */ /* 0x000e620000000a00 */
[C---:B------:R-:W-:Y:S01]  /*00f0*/  IMAD.SHL.U32 R3, R0.reuse, 0x2, RZ ;  /* 0x0000000200037824 */ /* 0x040fe200078e00ff */
[----:B------:R-:W-:Y:S01]  /*0100*/  CS2R R16, SRZ ;  /* 0x0000000000107805 */ /* 0x000fe2000001ff00 */
[----:B0-----:R-:W-:Y:S02]  /*0110*/  UISETP.GT.AND UP0, UPT, UR4, URZ, UPT ;  /* 0x000000ff0400728c */ /* 0x001fe4000bf04270 */
[----:B------:R-:W-:Y:S02]  /*0120*/  IMAD R0, R0, UR4, RZ ;  /* 0x0000000400007c24 */ /* 0x000fe4000f8e02ff */
[----:B-1----:R-:W-:-:S05]  /*0130*/  IMAD.WIDE R18, R3, 0x8, R18 ;  /* 0x0000000803127825 */ /* 0x002fca00078e0212 */
[----:B------:R-:W-:Y:S05]  /*0140*/  BRA.U UP0, `(.L_x_1) ;  /* 0x0000001100047547 */ /* 0x000fea000b800000 */
[----:B------:R-:W0:Y:S01]  /*0150*/  LDC.64 R24, c[0x0][0x3b8] ;  /* 0x0000ee00ff187b82 */ /* 0x000e220000000a00 */
[----:B------:R-:W-:Y:S01]  /*0160*/  IMAD.MOV.U32 R0, RZ, RZ, RZ ;  /* 0x000000ffff007224 */ /* 0x000fe200078e00ff */
[----:B------:R-:W1:Y:S06]  /*0170*/  LDCU UR10, c[0x0][0x38c] ;  /* 0x00007180ff0a77ac */ /* 0x000e6c0008000800 */
[----:B------:R-:W2:Y:S02]  /*0180*/  LDC.64 R22, c[0x0][0x3c8] ;  /* 0x0000f200ff167b82 */ /* 0x000ea40000000a00 */
.L_x_15:
[----:B------:R-:W-:-:S04]  /*0190*/  IMAD.SHL.U32 R11, R0, 0x2, RZ ;  /* 0x00000002000b7824 */ /* 0x000fc800078e00ff */
[----:B0-----:R-:W-:-:S06]  /*01a0*/  IMAD.WIDE.U32 R2, R11, 0x4, R24 ;  /* 0x000000040b027825 */ /* 0x001fcc00078e0018 */
[----:B------:R-:W3:Y:S01]  /*01b0*/  LDG.E R2, desc[UR6][R2.64+0x4] ;  /* 0x0000040602027981 */ /* 0x000ee2000c1e1900 */
[----:B------:R-:W-:-:S05]  /*01c0*/  VIADD R0, R0, 0x1 ;  /* 0x0000000100007836 */ /* 0x000fca0000000000 */
[----:B-1----:R-:W-:Y:S02]  /*01d0*/  ISETP.NE.AND P1, PT, R0, UR10, PT ;  /* 0x0000000a00007c0c */ /* 0x002fe4000bf25270 */
[----:B---3--:R-:W-:-:S13]  /*01e0*/  ISETP.NE.AND P0, PT, R2, RZ, PT ;  /* 0x000000ff0200720c */ /* 0x008fda0003f05270 */
[----:B------:R-:W-:Y:S05]  /*01f0*/  @!P0 BRA `(.L_x_2) ;  /* 0x0000000c00d08947 */ /* 0x000fea0003800000 */
[----:B--2---:R-:W-:Y:S01]  /*0200*/  IMAD.WIDE.U32 R10, R11, 0x8, R22 ;  /* 0x000000080b0a7825 */ /* 0x004fe200078e0016 */
[----:B------:R-:W2:Y:S04]  /*0210*/  LDG.E.64 R8, desc[UR6][R18.64+0x8] ;  /* 0x0000080612087981 */ /* 0x000ea8000c1e1b00 */
[----:B------:R-:W3:Y:S04]  /*0220*/  LDG.E.64 R6, desc[UR6][R18.64] ;  /* 0x0000000612067981 */ /* 0x000ee8000c1e1b00 */
[----:B------:R-:W2:Y:S04]  /*0230*/  LDG.E.64 R20, desc[UR6][R10.64+0x8] ;  /* 0x000008060a147981 */ /* 0x000ea8000c1e1b00 */
[----:B------:R-:W3:Y:S01]  /*0240*/  LDG.E.64 R14, desc[UR6][R10.64] ;  /* 0x000000060a0e7981 */ /* 0x000ee2000c1e1b00 */
[----:B------:R-:W-:Y:S01]  /*0250*/  UMOV UR4, 0x88e368f1 ;  /* 0x88e368f100047882 */ /* 0x000fe20000000000 */
[----:B------:R-:W-:Y:S01]  /*0260*/  UMOV UR5, 0x3ee4f8b5 ;  /* 0x3ee4f8b500057882 */ /* 0x000fe20000000000 */
[----:B------:R-:W-:Y:S01]  /*0270*/  BSSY.RECONVERGENT B1, `(.L_x_3) ;  /* 0x00000da000017945 */ /* 0x000fe20003800200 */
[----:B------:R-:W-:Y:S01]  /*0280*/  CS2R R12, SRZ ;  /* 0x00000000000c7805 */ /* 0x000fe2000001ff00 */
[----:B--2---:R-:W-:-:S02]  /*0290*/  DADD R26, R8, -R20 ;  /* 0x00000000081a7229 */ /* 0x004fc40000000814 */
[----:B---3--:R-:W-:-:S06]  /*02a0*/  DADD R4, R6, -R14 ;  /* 0x0000000006047229 */ /* 0x008fcc000000080e */
[----:B------:R-:W-:Y:S02]  /*02b0*/  DSETP.GTU.AND P0, PT, |R26|, UR4, PT ;  /* 0x000000041a007e2a */ /* 0x000fe4000bf0c200 */
[----:B------:R-:W-:-:S14]  /*02c0*/  DSETP.LE.AND P2, PT, |R4|, UR4, PT ;  /* 0x0000000404007e2a */ /* 0x000fdc000bf43200 */
[----:B------:R-:W-:Y:S05]  /*02d0*/  @!P0 BRA P2, `(.L_x_4) ;  /* 0x0000000c004c8947 */ /* 0x000fea0001000000 */
[----:B------:R-:W-:Y:S01]  /*02e0*/  DMUL R8, R8, R8 ;  /* 0x0000000808087228 */ /* 0x000fe20000000000 */
[----:B------:R-:W-:Y:S01]  /*02f0*/  UMOV UR4, 0x74a771d ;  /* 0x074a771d00047882 */ /* 0x000fe20000000000 */
[----:B------:R-:W-:Y:S01]  /*0300*/  DMUL R10, R20, R20 ;  /* 0x00000014140a7228 */ /* 0x000fe20000000000 */
[----:B------:R-:W-:Y:S01]  /*0310*/  UMOV UR5, 0x3fefffeb ;  /* 0x3fefffeb00057882 */ /* 0x000fe20000000000 */
[----:B------:R-:W-:Y:S04]  /*0320*/  BSSY.RECONVERGENT B2, `(.L_x_5) ;  /* 0x0000024000027945 */ /* 0x000fe80003800200 */
[----:B------:R-:W-:Y:S02]  /*0330*/  DFMA R8, R6, R6, R8 ;  /* 0x000000060608722b */ /* 0x000fe40000000008 */
[----:B------:R-:W-:-:S06]  /*0340*/  DFMA R10, R14, R14, R10 ;  /* 0x0000000e0e0a722b */ /* 0x000fcc000000000a */
[----:B------:R-:W-:Y:S02]  /*0350*/  DSETP.GT.AND P0, PT, R8, UR4, PT ;  /* 0x0000000408007e2a */ /* 0x000fe4000bf04000 */
[----:B------:R-:W-:-:S04]  /*0360*/  DSETP.GT.AND P2, PT, R10, UR4, PT ;  /* 0x000000040a007e2a */ /* 0x000fc8000bf44000 */
[----:B------:R-:W-:Y:S02]  /*0370*/  FSEL R6, R8, 1.5231795214734853228e-34, !P0 ;  /* 0x074a771d08067808 */ /* 0x000fe40004000000 */
[----:B------:R-:W-:Y:S02]  /*0380*/  FSEL R7, R9, 1.8749974966049194336, !P0 ;  /* 0x3fefffeb09077808 */ /* 0x000fe40004000000 */
[----:B------:R-:W-:Y:S02]  /*0390*/  FSEL R8, R10, 1.5231795214734853228e-34, !P2 ;  /* 0x074a771d0a087808 */ /* 0x000fe40005000000 */
[----:B------:R-:W-:Y:S02]  /*03a0*/  FSEL R9, R11, 1.8749974966049194336, !P2 ;  /* 0x3fefffeb0b097808 */ /* 0x000fe40005000000 */
[----:B------:R-:W-:-:S04]  /*03b0*/  DADD R6, -R6, 1 ;  /* 0x3ff0000006067429 */ /* 0x000fc80000000100 */
[----:B------:R-:W-:-:S08]  /*03c0*/  DADD R8, -R8, 1 ;  /* 0x3ff0000008087429 */ /* 0x000fd00000000100 */
[----:B------:R-:W-:Y:S01]  /*03d0*/  DMUL R14, R6, R8 ;  /* 0x00000008060e7228 */ /* 0x000fe20000000000 */
[----:B------:R-:W-:-:S05]  /*03e0*/  IMAD.MOV.U32 R8, RZ, RZ, 0x1 ;  /* 0x00000001ff087424 */ /* 0x000fca00078e00ff */
[----:B------:R-:W0:Y:S02]  /*03f0*/  MUFU.RCP64H R9, R15 ;  /* 0x0000000f00097308 */ /* 0x000e240000001800 */
[----:B0-----:R-:W-:-:S08]  /*0400*/  DFMA R6, -R14, R8, 1 ;  /* 0x3ff000000e06742b */ /* 0x001fd00000000108 */
[----:B------:R-:W-:Y:S02]  /*0410*/  DFMA R10, R6, R6, R6 ;  /* 0x00000006060a722b */ /* 0x000fe40000000006 */
[----:B------:R-:W-:-:S06]  /*0420*/  DMUL R6, R26, R26 ;  /* 0x0000001a1a067228 */ /* 0x000fcc0000000000 */
[----:B------:R-:W-:Y:S02]  /*0430*/  DFMA R10, R8, R10, R8 ;  /* 0x0000000a080a722b */ /* 0x000fe40000000008 */
[----:B------:R-:W-:-:S06]  /*0440*/  DFMA R6, R4, R4, R6 ;  /* 0x000000040406722b */ /* 0x000fcc0000000006 */
[----:B------:R-:W-:Y:S02]  /*0450*/  DFMA R4, -R14, R10, 1 ;  /* 0x3ff000000e04742b */ /* 0x000fe4000000010a */
[----:B------:R-:W-:-:S06]  /*0460*/  DADD R12, R6, R6 ;  /* 0x00000000060c7229 */ /* 0x000fcc0000000006 */
[----:B------:R-:W-:-:S04]  /*0470*/  DFMA R4, R10, R4, R10 ;  /* 0x000000040a04722b */ /* 0x000fc8000000000a */
[----:B------:R-:W-:-:S04]  /*0480*/  FSETP.GEU.AND P2, PT, |R13|, 6.5827683646048100446e-37, PT ;  /* 0x036000000d00780b */ /* 0x000fc80003f4e200 */
[----:B------:R-:W-:-:S08]  /*0490*/  DMUL R6, R12, R4 ;  /* 0x000000040c067228 */ /* 0x000fd00000000000 */
[----:B------:R-:W-:-:S08]  /*04a0*/  DFMA R8, -R14, R6, R12 ;  /* 0x000000060e08722b */ /* 0x000fd0000000010c */
[----:B------:R-:W-:-:S10]  /*04b0*/  DFMA R6, R4, R8, R6 ;  /* 0x000000080406722b */ /* 0x000fd40000000006 */
[----:B------:R-:W-:-:S05]  /*04c0*/  FFMA R3, RZ, R15, R7 ;  /* 0x0000000fff037223 */ /* 0x000fca0000000007 */
[----:B------:R-:W-:-:S13]  /*04d0*/  FSETP.GT.AND P0, PT, |R3|, 1.469367938527859385e-39, PT ;  /* 0x001000000300780b */ /* 0x000fda0003f04200 */
[----:B------:R-:W-:Y:S05]  /*04e0*/  @P0 BRA P2, `(.L_x_6) ;  /* 0x00000000001c0947 */ /* 0x000fea0001000000 */
[----:B------:R-:W-:Y:S01]  /*04f0*/  IMAD.MOV.U32 R8, RZ, RZ, R12 ;  /* 0x000000ffff087224 */ /* 0x000fe200078e000c */
[----:B------:R-:W-:Y:S01]  /*0500*/  MOV R7, R13 ;  /* 0x0000000d00077202 */ /* 0x000fe20000000f00 */
[----:B------:R-:W-:Y:S01]  /*0510*/  IMAD.MOV.U32 R6, RZ, RZ, R14 ;  /* 0x000000ffff067224 */ /* 0x000fe200078e000e */
[----:B------:R-:W-:Y:S01]  /*0520*/  MOV R4, 0x550 ;  /* 0x0000055000047802 */ /* 0x000fe20000000f00 */
[----:B------:R-:W-:-:S07]  /*0530*/  IMAD.MOV.U32 R5, RZ, RZ, R15 ;  /* 0x000000ffff057224 */ /* 0x000fce00078e000f */
[----:B------:R-:W-:Y:S05]  /*0540*/  CALL.REL.NOINC `($__internal_1_$__cuda_sm20_div_rn_f64_full) ;  /* 0x0000003c00cc7944 */ /* 0x000fea0003c00000 */
[----:B------:R-:W-:-:S07]  /*0550*/  IMAD.MOV.U32 R7, RZ, RZ, R5 ;  /* 0x000000ffff077224 */ /* 0x000fce00078e0005 */
.L_x_6:
[----:B------:R-:W-:Y:S05]  /*0560*/  BSYNC.RECONVERGENT B2 ;  /* 0x0000000000027941 */ /* 0x000fea0003800200 */
.L_x_5:
[----:B------:R-:W-:Y:S01]  /*0570*/  DADD R6, R6, 1 ;  /* 0x3ff0000006067429 */ /* 0x000fe20000000000 */
[----:B------:R-:W-:Y:S01]  /*0580*/  IMAD.MOV.U32 R8, RZ, RZ, RZ ;  /* 0x000000ffff087224 */ /* 0x000fe200078e00ff */
[----:B------:R-:W-:Y:S01]  /*0590*/  BSSY.RECONVERGENT B2, `(.L_x_7) ;  /* 0x00000a1000027945 */ /* 0x000fe20003800200 */
[----:B------:R-:W-:-:S05]  /*05a0*/  IMAD.MOV.U32 R10, RZ, RZ, RZ ;  /* 0x000000ffff0a7224 */ /* 0x000fca00078e00ff */
[C---:B------:R-:W-:Y:S02]  /*05b0*/  DFMA R4, R6.reuse, R6, -1 ;  /* 0xbff000000604742b */ /* 0x040fe40000000006 */
[----:B------:R-:W-:-:S04]  /*05c0*/  DADD R20, R6, -1 ;  /* 0xbff0000006147429 */ /* 0x000fc80000000000 */
[----:B------:R-:W0:Y:S06]  /*05d0*/  MUFU.RSQ64H R9, R5 ;  /* 0x0000000500097308 */ /* 0x000e2c0000001c00 */
[C---:B------:R-:W-:Y:S02]  /*05e0*/  ISETP.NE.AND P2, PT, R21.reuse, RZ, PT ;  /* 0x000000ff1500720c */ /* 0x040fe40003f45270 */
[----:B------:R-:W-:Y:S01]  /*05f0*/  ISETP.GT.U32.AND P0, PT, R21, 0x432fffff, PT ;  /* 0x432fffff1500780c */ /* 0x000fe20003f04070 */
[----:B0-----:R-:W-:Y:S01]  /*0600*/  DMUL R12, R4, R8 ;  /* 0x00000008040c7228 */ /* 0x001fe20000000000 */
[----:B------:R-:W-:-:S07]  /*0610*/  VIADD R11, R9, 0xfff00000 ;  /* 0xfff00000090b7836 */ /* 0x000fce0000000000 */
[----:B------:R-:W-:-:S08]  /*0620*/  DFMA R14, R12, -R12, R4 ;  /* 0x8000000c0c0e722b */ /* 0x000fd00000000004 */
[----:B------:R-:W-:-:S08]  /*0630*/  DFMA R14, R10, R14, R12 ;  /* 0x0000000e0a0e722b */ /* 0x000fd0000000000c */
[-C--:B------:R-:W-:Y:S02]  /*0640*/  DFMA R8, R8, -R14.reuse, 1 ;  /* 0x3ff000000808742b */ /* 0x080fe4000000080e */
[----:B------:R-:W-:-:S06]  /*0650*/  DFMA R12, R14, -R14, R4 ;  /* 0x8000000e0e0c722b */ /* 0x000fcc0000000004 */
[----:B------:R-:W-:-:S08]  /*0660*/  DFMA R8, R10, R8, R10 ;  /* 0x000000080a08722b */ /* 0x000fd0000000000a */
[----:B------:R-:W-:-:S10]  /*0670*/  DFMA R8, R8, R12, R14 ;  /* 0x0000000c0808722b */ /* 0x000fd4000000000e */
[----:B------:R-:W-:Y:S02]  /*0680*/  FSEL R14, R8, RZ, P2 ;  /* 0x000000ff080e7208 */ /* 0x000fe40001000000 */
[----:B------:R-:W-:Y:S02]  /*0690*/  FSEL R8, R9, RZ, P2 ;  /* 0x000000ff09087208 */ /* 0x000fe40001000000 */
[----:B------:R-:W-:Y:S02]  /*06a0*/  FSEL R14, R14, 1.4012984643248170709e-45, !P0 ;  /* 0x000000010e0e7808 */ /* 0x000fe40004000000 */
[----:B------:R-:W-:-:S06]  /*06b0*/  FSEL R15, R8, -1.875, !P0 ;  /* 0xbff00000080f7808 */ /* 0x000fcc0004000000 */
[----:B------:R-:W-:-:S10]  /*06c0*/  DADD R14, R20, R14 ;  /* 0x00000000140e7229 */ /* 0x000fd4000000000e */
[----:B------:R-:W-:-:S04]  /*06d0*/  FSETP.GT.AND P0, PT, R15, -1.6999999284744262695, PT ;  /* 0xbfd999990f00780b */ /* 0x000fc80003f04000 */
[----:B------:R-:W-:-:S13]  /*06e0*/  FSETP.GEU.OR P0, PT, R15, 1.7916666269302368164, !P0 ;  /* 0x3fe555550f00780b */ /* 0x000fda000470e400 */
[----:B------:R-:W-:Y:S05]  /*06f0*/  @P0 BRA `(.L_x_8) ;  /* 0x0000000000d80947 */ /* 0x000fea0003800000 */
[----:B------:R-:W-:Y:S01]  /*0700*/  DADD R10, R14, 2 ;  /* 0x400000000e0a7429 */ /* 0x000fe20000000000 */
[----:B------:R-:W-:Y:S01]  /*0710*/  MOV R4, 0x1 ;  /* 0x0000000100047802 */ /* 0x000fe20000000f00 */
[----:B------:R-:W-:Y:S01]  /*0720*/  BSSY.RECONVERGENT B3, `(.L_x_9) ;  /* 0x0000015000037945 */ /* 0x000fe20003800200 */
[----:B------:R-:W-:-:S03]  /*0730*/  FSETP.GEU.AND P2, PT, |R15|, 6.5827683646048100446e-37, PT ;  /* 0x036000000f00780b */ /* 0x000fc60003f4e200 */
[----:B------:R-:W0:Y:S02]  /*0740*/  MUFU.RCP64H R5, R11 ;  /* 0x0000000b00057308 */ /* 0x000e240000001800 */
[----:B0-----:R-:W-:-:S08]  /*0750*/  DFMA R6, -R10, R4, 1 ;  /* 0x3ff000000a06742b */ /* 0x001fd00000000104 */
[----:B------:R-:W-:-:S08]  /*0760*/  DFMA R6, R6, R6, R6 ;  /* 0x000000060606722b */ /* 0x000fd00000000006 */
[----:B------:R-:W-:-:S08]  /*0770*/  DFMA R6, R4, R6, R4 ;  /* 0x000000060406722b */ /* 0x000fd00000000004 */
[----:B------:R-:W-:-:S08]  /*0780*/  DFMA R4, -R10, R6, 1 ;  /* 0x3ff000000a04742b */ /* 0x000fd00000000106 */
[----:B------:R-:W-:-:S08]  /*0790*/  DFMA R4, R6, R4, R6 ;  /* 0x000000040604722b */ /* 0x000fd00000000006 */
[----:B------:R-:W-:-:S08]  /*07a0*/  DMUL R6, R14, R4 ;  /* 0x000000040e067228 */ /* 0x000fd00000000000 */
[----:B------:R-:W-:-:S08]  /*07b0*/  DFMA R8, -R10, R6, R14 ;  /* 0x000000060a08722b */ /* 0x000fd0000000010e */
[----:B------:R-:W-:-:S10]  /*07c0*/  DFMA R6, R4, R8, R6 ;  /* 0x000000080406722b */ /* 0x000fd40000000006 */
[----:B------:R-:W-:-:S05]  /*07d0*/  FFMA R3, RZ, R11, R7 ;  /* 0x0000000bff037223 */ /* 0x000fca0000000007 */
[----:B------:R-:W-:-:S13]  /*07e0*/  FSETP.GT.AND P0, PT, |R3|, 1.469367938527859385e-39, PT ;  /* 0x001000000300780b */ /* 0x000fda0003f04200 */
[----:B------:R-:W-:Y:S05]  /*07f0*/  @P0 BRA P2, `(.L_x_10) ;  /* 0x00000000001c0947 */ /* 0x000fea0001000000 */
[----:B------:R-:W-:Y:S01]  /*0800*/  IMAD.MOV.U32 R6, RZ, RZ, R10 ;  /* 0x000000ffff067224 */ /* 0x000fe200078e000a */
[----:B------:R-:W-:Y:S01]  /*0810*/  MOV R4, 0x860 ;  /* 0x0000086000047802 */ /* 0x000fe20000000f00 */
[----:B------:R-:W-:Y:S02]  /*0820*/  IMAD.MOV.U32 R5, RZ, RZ, R11 ;  /* 0x000000ffff057224 */ /* 0x000fe400078e000b */
[----:B------:R-:W-:Y:S02]  /*0830*/  IMAD.MOV.U32 R8, RZ, RZ, R14 ;  /* 0x000000ffff087224 */ /* 0x000fe400078e000e */
[----:B------:R-:W-:-:S07]  /*0840*/  IMAD.MOV.U32 R7, RZ, RZ, R15 ;  /* 0x000000ffff077224 */ /* 0x000fce00078e000f */
[----:B------:R-:W-:Y:S05]  /*0850*/  CALL.REL.NOINC `($__internal_1_$__cuda_sm20_div_rn_f64_full) ;  /* 0x0000003c00087944 */ /* 0x000fea0003c00000 */
[----:B------:R-:W-:-:S07]  /*0860*/  IMAD.MOV.U32 R7, RZ, RZ, R5 ;  /* 0x000000ffff077224 */ /* 0x000fce00078e0005 */
.L_x_10:
[----:B------:R-:W-:Y:S05]  /*0870*/  BSYNC.RECONVERGENT B3 ;  /* 0x0000000000037941 */ /* 0x000fea0003800200 */
.L_x_9:
[----:B------:R-:W-:Y:S01]  /*0880*/  DMUL R6, R14, -R6 ;  /* 0x800000060e067228 */ /* 0x000fe20000000000 */
[----:B------:R-:W-:Y:S01]  /*0890*/  IMAD.MOV.U32 R10, RZ, RZ, -0x314d23bc ;  /* 0xceb2dc44ff0a7424 */ /* 0x000fe200078e00ff */
[----:B------:R-:W-:Y:S01]  /*08a0*/  MOV R11, 0x3ed087ff ;  /* 0x3ed087ff000b7802 */ /* 0x000fe20000000f00 */
[----:B------:R-:W-:Y:S01]  /*08b0*/  UMOV UR4, 0x2fbe14b5 ;  /* 0x2fbe14b500047882 */ /* 0x000fe20000000000 */
[----:B------:R-:W-:-:S04]  /*08c0*/  UMOV UR5, 0x3eb372fb ;  /* 0x3eb372fb00057882 */ /* 0x000fc80000000000 */
[----:B------:R-:W-:-:S08]  /*08d0*/  DADD R4, R14, R6 ;  /* 0x000000000e047229 */ /* 0x000fd00000000006 */
[----:B------:R-:W-:-:S08]  /*08e0*/  DMUL R8, R4, R4 ;  /* 0x0000000404087228 */ /* 0x000fd00000000000 */
[----:B------:R-:W-:Y:S01]  /*08f0*/  DFMA R10, R8, UR4, R10 ;  /* 0x00000004080a7c2b */ /* 0x000fe2000800000a */
[----:B------:R-:W-:Y:S01]  /*0900*/  UMOV UR4, 0x890f468c ;  /* 0x890f468c00047882 */ /* 0x000fe20000000000 */
[----:B------:R-:W-:-:S06]  /*0910*/  UMOV UR5, 0x3ef3b9ff ;  /* 0x3ef3b9ff00057882 */ /* 0x000fcc0000000000 */
[----:B------:R-:W-:Y:S01]  /*0920*/  DFMA R10, R8, R10, UR4 ;  /* 0x00000004080a7e2b */ /* 0x000fe2000800000a */
        /* <DEDUP_REMOVED lines=14> */
[----:B------:R-:W-:-:S08]  /*0a10*/  DFMA R10, R8, R10, UR4 ;  /* 0x00000004080a7e2b */ /* 0x000fd0000800000a */
[----:B------:R-:W-:-:S08]  /*0a20*/  DMUL R10, R8, R10 ;  /* 0x0000000a080a7228 */ /* 0x000fd00000000000 */
[----:B------:R-:W-:-:S08]  /*0a30*/  DFMA R10, R4, R10, R6 ;  /* 0x0000000a040a722b */ /* 0x000fd00000000006 */
[----:B------:R-:W-:Y:S01]  /*0a40*/  DADD R10, R14, R10 ;  /* 0x000000000e0a7229 */ /* 0x000fe2000000000a */
[----:B------:R-:W-:Y:S10]  /*0a50*/  BRA `(.L_x_11) ;  /* 0x0000000400507947 */ /* 0x000ff40003800000 */
.L_x_8:
[----:B------:R-:W-:Y:S01]  /*0a60*/  DADD R14, R14, 1 ;  /* 0x3ff000000e0e7429 */ /* 0x000fe20000000000 */
[----:B------:R-:W-:-:S09]  /*0a70*/  IMAD.MOV.U32 R26, RZ, RZ, -0x3ff ;  /* 0xfffffc01ff1a7424 */ /* 0x000fd200078e00ff */
[----:B------:R-:W-:Y:S01]  /*0a80*/  ISETP.GT.AND P0, PT, R15, 0xfffff, PT ;  /* 0x000fffff0f00780c */ /* 0x000fe20003f04270 */
[----:B------:R-:W-:Y:S01]  /*0a90*/  IMAD.MOV.U32 R4, RZ, RZ, R14 ;  /* 0x000000ffff047224 */ /* 0x000fe200078e000e */
[----:B------:R-:W-:Y:S01]  /*0aa0*/  MOV R10, R14 ;  /* 0x0000000e000a7202 */ /* 0x000fe20000000f00 */
[--C-:B------:R-:W-:Y:S02]  /*0ab0*/  IMAD.MOV.U32 R5, RZ, RZ, R15.reuse ;  /* 0x000000ffff057224 */ /* 0x100fe400078e000f */
[----:B------:R-:W-:-:S08]  /*0ac0*/  IMAD.MOV.U32 R3, RZ, RZ, R15 ;  /* 0x000000ffff037224 */ /* 0x000fd000078e000f */
[----:B------:R-:W-:Y:S01]  /*0ad0*/  @!P0 DMUL R4, R4, 1.80143985094819840000e+16 ;  /* 0x4350000004048828 */ /* 0x000fe20000000000 */
[----:B------:R-:W-:-:S09]  /*0ae0*/  @!P0 IMAD.MOV.U32 R26, RZ, RZ, -0x435 ;  /* 0xfffffbcbff1a8424 */ /* 0x000fd200078e00ff */
[----:B------:R-:W-:Y:S02]  /*0af0*/  @!P0 IMAD.MOV.U32 R3, RZ, RZ, R5 ;  /* 0x000000ffff038224 */ /* 0x000fe400078e0005 */
[----:B------:R-:W-:Y:S02]  /*0b00*/  @!P0 IMAD.MOV.U32 R10, RZ, RZ, R4 ;  /* 0x000000ffff0a8224 */ /* 0x000fe400078e0004 */
[----:B------:R-:W-:-:S05]  /*0b10*/  VIADD R6, R3, 0xffffffff ;  /* 0xffffffff03067836 */ /* 0x000fca0000000000 */
[----:B------:R-:W-:-:S13]  /*0b20*/  ISETP.GT.U32.AND P2, PT, R6, 0x7feffffe, PT ;  /* 0x7feffffe0600780c */ /* 0x000fda0003f44070 */
[----:B------:R-:W-:Y:S05]  /*0b30*/  @P2 BRA `(.L_x_12) ;  /* 0x0000000400002947 */ /* 0x000fea0003800000 */
[C---:B------:R-:W-:Y:S01]  /*0b40*/  LOP3.LUT R4, R3.reuse, 0xfffff, RZ, 0xc0, !PT ;  /* 0x000fffff03047812 */ /* 0x040fe200078ec0ff */
[----:B------:R-:W-:Y:S01]  /*0b50*/  IMAD.MOV.U32 R6, RZ, RZ, RZ ;  /* 0x000000ffff067224 */ /* 0x000fe200078e00ff */
[----:B------:R-:W-:Y:S01]  /*0b60*/  MOV R15, 0x3ed0ee25 ;  /* 0x3ed0ee25000f7802 */ /* 0x000fe20000000f00 */
[----:B------:R-:W-:Y:S01]  /*0b70*/  IMAD.MOV.U32 R14, RZ, RZ, -0x748574fc ;  /* 0x8b7a8b04ff0e7424 */ /* 0x000fe200078e00ff */
[----:B------:R-:W-:Y:S01]  /*0b80*/  LOP3.LUT R11, R4, 0x3ff00000, RZ, 0xfc, !PT ;  /* 0x3ff00000040b7812 */ /* 0x000fe200078efcff */
[----:B------:R-:W-:Y:S01]  /*0b90*/  UMOV UR4, 0x3ae80f1e ;  /* 0x3ae80f1e00047882 */ /* 0x000fe20000000000 */
[----:B------:R-:W-:Y:S01]  /*0ba0*/  UMOV UR5, 0x3eb1380b ;  /* 0x3eb1380b00057882 */ /* 0x000fe20000000000 */
[----:B------:R-:W-:Y:S01]  /*0bb0*/  LEA.HI R26, R3, R26, RZ, 0xc ;  /* 0x0000001a031a7211 */ /* 0x000fe200078f60ff */
[----:B------:R-:W-:Y:S01]  /*0bc0*/  IMAD.MOV.U32 R27, RZ, RZ, 0x43300000 ;  /* 0x43300000ff1b7424 */ /* 0x000fe200078e00ff */
[----:B------:R-:W-:Y:S01]  /*0bd0*/  ISETP.GE.U32.AND P0, PT, R11, 0x3ff6a09f, PT ;  /* 0x3ff6a09f0b00780c */ /* 0x000fe20003f06070 */
[----:B------:R-:W-:Y:S01]  /*0be0*/  UMOV UR8, 0x80000000 ;  /* 0x8000000000087882 */ /* 0x000fe20000000000 */
[----:B------:R-:W-:-:S11]  /*0bf0*/  UMOV UR9, 0x43300000 ;  /* 0x4330000000097882 */ /* 0x000fd60000000000 */
[----:B------:R-:W-:Y:S02]  /*0c00*/  @P0 VIADD R5, R11, 0xfff00000 ;  /* 0xfff000000b050836 */ /* 0x000fe40000000000 */
[----:B------:R-:W-:Y:S02]  /*0c10*/  @P0 VIADD R26, R26, 0x1 ;  /* 0x000000011a1a0836 */ /* 0x000fe40000000000 */
[----:B------:R-:W-:-:S03]  /*0c20*/  @P0 IMAD.MOV.U32 R11, RZ, RZ, R5 ;  /* 0x000000ffff0b0224 */ /* 0x000fc600078e0005 */
[----:B------:R-:W-:-:S03]  /*0c30*/  LOP3.LUT R26, R26, 0x80000000, RZ, 0x3c, !PT ;  /* 0x800000001a1a7812 */ /* 0x000fc600078e3cff */
[C---:B------:R-:W-:Y:S02]  /*0c40*/  DADD R12, R10.reuse, 1 ;  /* 0x3ff000000a0c7429 */ /* 0x040fe40000000000 */
[----:B------:R-:W-:Y:S02]  /*0c50*/  DADD R10, R10, -1 ;  /* 0xbff000000a0a7429 */ /* 0x000fe40000000000 */
[----:B------:R-:W-:Y:S01]  /*0c60*/  DADD R26, R26, -UR8 ;  /* 0x800000081a1a7e29 */ /* 0x000fe20008000000 */
[----:B------:R-:W-:Y:S01]  /*0c70*/  UMOV UR8, 0xfefa39ef ;  /* 0xfefa39ef00087882 */ /* 0x000fe20000000000 */
[----:B------:R-:W0:Y:S01]  /*0c80*/  MUFU.RCP64H R7, R13 ;  /* 0x0000000d00077308 */ /* 0x000e220000001800 */
[----:B------:R-:W-:Y:S01]  /*0c90*/  UMOV UR9, 0x3fe62e42 ;  /* 0x3fe62e4200097882 */ /* 0x000fe20000000000 */
[----:B0-----:R-:W-:-:S08]  /*0ca0*/  DFMA R4, -R12, R6, 1 ;  /* 0x3ff000000c04742b */ /* 0x001fd00000000106 */
[----:B------:R-:W-:-:S08]  /*0cb0*/  DFMA R4, R4, R4, R4 ;  /* 0x000000040404722b */ /* 0x000fd00000000004 */
[----:B------:R-:W-:-:S08]  /*0cc0*/  DFMA R6, R6, R4, R6 ;  /* 0x000000040606722b */ /* 0x000fd00000000006 */
[----:B------:R-:W-:-:S08]  /*0cd0*/  DMUL R4, R10, R6 ;  /* 0x000000060a047228 */ /* 0x000fd00000000000 */
[----:B------:R-:W-:-:S08]  /*0ce0*/  DFMA R4, R10, R6, R4 ;  /* 0x000000060a04722b */ /* 0x000fd00000000004 */
[----:B------:R-:W-:-:S08]  /*0cf0*/  DMUL R8, R4, R4 ;  /* 0x0000000404087228 */ /* 0x000fd00000000000 */
[----:B------:R-:W-:Y:S01]  /*0d00*/  DFMA R12, R8, UR4, R14 ;  /* 0x00000004080c7c2b */ /* 0x000fe2000800000e */
[----:B------:R-:W-:Y:S01]  /*0d10*/  UMOV UR4, 0x9f02676f ;  /* 0x9f02676f00047882 */ /* 0x000fe20000000000 */
[----:B------:R-:W-:Y:S01]  /*0d20*/  UMOV UR5, 0x3ef3b266 ;  /* 0x3ef3b26600057882 */ /* 0x000fe20000000000 */
[----:B------:R-:W-:-:S05]  /*0d30*/  DADD R14, R10, -R4 ;  /* 0x000000000a0e7229 */ /* 0x000fca0000000804 */
[----:B------:R-:W-:Y:S01]  /*0d40*/  DFMA R12, R8, R12, UR4 ;  /* 0x00000004080c7e2b */ /* 0x000fe2000800000c */
[----:B------:R-:W-:Y:S01]  /*0d50*/  UMOV UR4, 0xa9ab0956 ;  /* 0xa9ab095600047882 */ /* 0x000fe20000000000 */
[----:B------:R-:W-:Y:S01]  /*0d60*/  UMOV UR5, 0x3f1745cb ;  /* 0x3f1745cb00057882 */ /* 0x000fe20000000000 */
[----:B------:R-:W-:-:S05]  /*0d70*/  DADD R14, R14, R14 ;  /* 0x000000000e0e7229 */ /* 0x000fca000000000e */
[----:B------:R-:W-:Y:S01]  /*0d80*/  DFMA R12, R8, R12, UR4 ;  /* 0x00000004080c7e2b */ /* 0x000fe2000800000c */
[----:B------:R-:W-:Y:S01]  /*0d90*/  UMOV UR4, 0x2d1b5154 ;  /* 0x2d1b515400047882 */ /* 0x000fe20000000000 */
[----:B------:R-:W-:Y:S01]  /*0da0*/  UMOV UR5, 0x3f3c71c7 ;  /* 0x3f3c71c700057882 */ /* 0x000fe20000000000 */
[----:B------:R-:W-:Y:S02]  /*0db0*/  DFMA R14, R10, -R4, R14 ;  /* 0x800000040a0e722b */ /* 0x000fe4000000000e */
[----:B------:R-:W-:-:S03]  /*0dc0*/  DFMA R10, R26, UR8, R4 ;  /* 0x000000081a0a7c2b */ /* 0x000fc60008000004 */
[----:B------:R-:W-:Y:S01]  /*0dd0*/  DFMA R12, R8, R12, UR4 ;  /* 0x00000004080c7e2b */ /* 0x000fe2000800000c */
[----:B------:R-:W-:Y:S01]  /*0de0*/  UMOV UR4, 0x923be72d ;  /* 0x923be72d00047882 */ /* 0x000fe20000000000 */
[----:B------:R-:W-:Y:S01]  /*0df0*/  UMOV UR5, 0x3f624924 ;  /* 0x3f62492400057882 */ /* 0x000fe20000000000 */
[----:B------:R-:W-:-:S05]  /*0e00*/  DMUL R14, R6, R14 ;  /* 0x0000000e060e7228 */ /* 0x000fca0000000000 */
        /* <DEDUP_REMOVED lines=8> */
[----:B------:R-:W-:Y:S02]  /*0e90*/  UMOV UR5, 0x3fe62e42 ;  /* 0x3fe62e4200057882 */ /* 0x000fe40000000000 */
[----:B------:R-:W-:Y:S01]  /*0ea0*/  DFMA R28, R26, -UR4, R10 ;  /* 0x800000041a1c7c2b */ /* 0x000fe2000800000a */
[----:B------:R-:W-:Y:S01]  /*0eb0*/  UMOV UR4, 0x3b39803f ;  /* 0x3b39803f00047882 */ /* 0x000fe20000000000 */
[----:B------:R-:W-:Y:S02]  /*0ec0*/  UMOV UR5, 0x3c7abc9e ;  /* 0x3c7abc9e00057882 */ /* 0x000fe40000000000 */
[----:B------:R-:W-:-:S04]  /*0ed0*/  DMUL R12, R8, R12 ;  /* 0x0000000c080c7228 */ /* 0x000fc80000000000 */
[----:B------:R-:W-:-:S04]  /*0ee0*/  DADD R28, -R4, R28 ;  /* 0x00000000041c7229 */ /* 0x000fc8000000011c */
[----:B------:R-:W-:-:S08]  /*0ef0*/  DFMA R12, R4, R12, R14 ;  /* 0x0000000c040c722b */ /* 0x000fd0000000000e */
[----:B------:R-:W-:-:S08]  /*0f00*/  DADD R12, R12, -R28 ;  /* 0x000000000c0c7229 */ /* 0x000fd0000000081c */
[----:B------:R-:W-:-:S08]  /*0f10*/  DFMA R12, R26, UR4, R12 ;  /* 0x000000041a0c7c2b */ /* 0x000fd0000800000c */
[----:B------:R-:W-:Y:S01]  /*0f20*/  DADD R10, R10, R12 ;  /* 0x000000000a0a7229 */ /* 0x000fe2000000000c */
[----:B------:R-:W-:Y:S10]  /*0f30*/  BRA `(.L_x_11) ;  /* 0x0000000000187947 */ /* 0x000ff40003800000 */
.L_x_12:
[----:B------:R-:W-:Y:S01]  /*0f40*/  IMAD.MOV.U32 R6, RZ, RZ, 0x0 ;  /* 0x00000000ff067424 */ /* 0x000fe200078e00ff */
[----:B------:R-:W-:Y:S01]  /*0f50*/  LOP3.LUT P0, RZ, R5, 0x7fffffff, RZ, 0xc0, !PT ;  /* 0x7fffffff05ff7812 */ /* 0x000fe2000780c0ff */
[----:B------:R-:W-:-:S06]  /*0f60*/  IMAD.MOV.U32 R7, RZ, RZ, 0x7ff00000 ;  /* 0x7ff00000ff077424 */ /* 0x000fcc00078e00ff */
[----:B------:R-:W-:-:S10]  /*0f70*/  DFMA R6, R4, R6, +INF ;  /* 0x7ff000000406742b */ /* 0x000fd40000000006 */
[----:B------:R-:W-:Y:S02]  /*0f80*/  FSEL R10, R6, RZ, P0 ;  /* 0x000000ff060a7208 */ /* 0x000fe40000000000 */
[----:B------:R-:W-:-:S07]  /*0f90*/  FSEL R11, R7, -QNAN , P0 ;  /* 0xfff00000070b7808 */ /* 0x000fce0000000000 */
.L_x_11:
[----:B------:R-:W-:Y:S05]  /*0fa0*/  BSYNC.RECONVERGENT B2 ;  /* 0x0000000000027941 */ /* 0x000fea0003800200 */
.L_x_7:
[----:B------:R-:W-:Y:S01]  /*0fb0*/  UMOV UR4, 0xfefa39ef ;  /* 0xfefa39ef00047882 */ /* 0x000fe20000000000 */
[----:B------:R-:W-:Y:S01]  /*0fc0*/  UMOV UR5, 0x3fe62e42 ;  /* 0x3fe62e4200057882 */ /* 0x000fe20000000000 */
[----:B------:R-:W-:Y:S01]  /*0fd0*/  ISETP.GT.U32.AND P0, PT, R21, 0x432fffff, PT ;  /* 0x432fffff1500780c */ /* 0x000fe20003f04070 */
[----:B------:R-:W-:-:S10]  /*0fe0*/  DADD R4, R10, UR4 ;  /* 0x000000040a047e29 */ /* 0x000fd40008000000 */
[----:B------:R-:W-:Y:S02]  /*0ff0*/  FSEL R12, R4, R10, P0 ;  /* 0x0000000a040c7208 */ /* 0x000fe40000000000 */
[----:B------:R-:W-:-:S07]  /*1000*/  FSEL R13, R5, R11, P0 ;  /* 0x0000000b050d7208 */ /* 0x000fce0000000000 */
.L_x_4:
[----:B------:R-:W-:Y:S05]  /*1010*/  BSYNC.RECONVERGENT B1 ;  /* 0x0000000000017941 */ /* 0x000fea0003800200 */
.L_x_3:
[----:B------:R-:W-:Y:S01]  /*1020*/  DFMA R36, R12, R12, 1 ;  /* 0x3ff000000c24742b */ /* 0x000fe2000000000c */
[----:B------:R-:W-:Y:S05]  /*1030*/  BSSY.RECONVERGENT B0, `(.L_x_13) ;  /* 0x000000e000007945 */ /* 0x000fea0003800200 */
[----:B------:R-:W0:Y:S04]  /*1040*/  MUFU.RCP64H R5, R37 ;  /* 0x0000002500057308 */ /* 0x000e280000001800 */
[----:B------:R-:W-:-:S05]  /*1050*/  VIADD R4, R37, 0x300402 ;  /* 0x0030040225047836 */ /* 0x000fca0000000000 */
[----:B------:R-:W-:Y:S01]  /*1060*/  FSETP.GEU.AND P0, PT, |R4|, 5.8789094863358348022e-39, PT ;  /* 0x004004020400780b */ /* 0x000fe20003f0e200 */
[----:B0-----:R-:W-:-:S08]  /*1070*/  DFMA R6, -R36, R4, 1 ;  /* 0x3ff000002406742b */ /* 0x001fd00000000104 */
[----:B------:R-:W-:-:S08]  /*1080*/  DFMA R6, R6, R6, R6 ;  /* 0x000000060606722b */ /* 0x000fd00000000006 */
[----:B------:R-:W-:-:S08]  /*1090*/  DFMA R6, R4, R6, R4 ;  /* 0x000000060406722b */ /* 0x000fd00000000004 */
[----:B------:R-:W-:-:S08]  /*10a0*/  DFMA R8, -R36, R6, 1 ;  /* 0x3ff000002408742b */ /* 0x000fd00000000106 */
[----:B------:R-:W-:Y:S01]  /*10b0*/  DFMA R8, R6, R8, R6 ;  /* 0x000000080608722b */ /* 0x000fe20000000006 */
[----:B------:R-:W-:Y:S10]  /*10c0*/  @P0 BRA `(.L_x_14) ;  /* 0x0000000000100947 */ /* 0x000ff40003800000 */
[----:B------:R-:W-:Y:S02]  /*10d0*/  LOP3.LUT R6, R37, 0x7fffffff, RZ, 0xc0, !PT ;  /* 0x7fffffff25067812 */ /* 0x000fe400078ec0ff */
[----:B------:R-:W-:-:S03]  /*10e0*/  MOV R4, 0x1110 ;  /* 0x0000111000047802 */ /* 0x000fc60000000f00 */
[----:B------:R-:W-:-:S07]  /*10f0*/  VIADD R6, R6, 0xfff00000 ;  /* 0xfff0000006067836 */ /* 0x000fce0000000000 */
[----:B------:R-:W-:Y:S05]  /*1100*/  CALL.REL.NOINC `($__internal_0_$__cuda_sm20_dblrcp_rn_slowpath_v3) ;  /* 0x0000003000447944 */ /* 0x000fea0003c00000 */
.L_x_14:
[----:B------:R-:W-:Y:S05]  /*1110*/  BSYNC.RECONVERGENT B0 ;  /* 0x0000000000007941 */ /* 0x000fea0003800200 */
.L_x_13:
[----:B------:R-:W0:Y:S02]  /*1120*/  I2F.F64 R2, R2 ;  /* 0x0000000200027312 */ /* 0x000e240000201c00 */
[----:B0-----:R-:W-:-:S11]  /*1130*/  DFMA R16, R2, R8, R16 ;  /* 0x000000080210722b */ /* 0x001fd60000000010 */
.L_x_2:
[----:B------:R-:W-:Y:S05]  /*1140*/  @P1 BRA `(.L_x_15) ;  /* 0xfffffff000101947 */ /* 0x000fea000383ffff */
[----:B------:R-:W-:Y:S05]  /*1150*/  BRA `(.L_x_0) ;  /* 0x0000003000247947 */ /* 0x000fea0003800000 */
.L_x_1:
[----:B------:R-:W-:-:S07]  /*1160*/  MOV R2, RZ ;  /* 0x000000ff00027202 */ /* 0x000fce0000000f00 */
.L_x_66:
[----:B01----:R-:W0:Y:S01]  /*1170*/  LDC.64 R4, c[0x0][0x3b8] ;  /* 0x0000ee00ff047b82 */ /* 0x003e220000000a00 */
[----:B------:R-:W-:Y:S01]  /*1180*/  IMAD.SHL.U32 R7, R2, 0x2, RZ ;  /* 0x0000000202077824 */ /* 0x000fe200078e00ff */
[----:B------:R-:W1:Y:S03]  /*1190*/  LDCU UR4, c[0x0][0x38c] ;  /* 0x00007180ff0477ac */ /* 0x000e660008000800 */
[----:B0-----:R-:W-:-:S05]  /*11a0*/  IMAD.WIDE.U32 R4, R7, 0x4, R4 ;  /* 0x0000000407047825 */ /* 0x001fca00078e0004 */
[----:B------:R-:W2:Y:S01]  /*11b0*/  LDG.E R3, desc[UR6][R4.64+0x4] ;  /* 0x0000040604037981 */ /* 0x000ea2000c1e1900 */
[----:B------:R-:W-:-:S05]  /*11c0*/  VIADD R2, R2, 0x1 ;  /* 0x0000000102027836 */ /* 0x000fca0000000000 */
[----:B-1----:R-:W-:Y:S02]  /*11d0*/  ISETP.NE.AND P1, PT, R2, UR4, PT ;  /* 0x0000000402007c0c */ /* 0x002fe4000bf25270 */
[----:B--2---:R-:W-:-:S13]  /*11e0*/  ISETP.NE.AND P0, PT, R3, RZ, PT ;  /* 0x000000ff0300720c */ /* 0x004fda0003f05270 */
[----:B------:R-:W-:Y:S05]  /*11f0*/  @!P0 BRA `(.L_x_16) ;  /* 0x0000002c00f88947 */ /* 0x000fea0003800000 */
[----:B------:R-:W0:Y:S01]  /*1200*/  LDC.64 R20, c[0x0][0x3c8] ;  /* 0x0000f200ff147b82 */ /* 0x000e220000000a00 */
[----:B------:R-:W2:Y:S01]  /*1210*/  LDG.E.64 R8, desc[UR6][R18.64+0x8] ;  /* 0x0000080612087981 */ /* 0x000ea2000c1e1b00 */
[----:B0-----:R-:W-:-:S03]  /*1220*/  IMAD.WIDE.U32 R20, R7, 0x8, R20 ;  /* 0x0000000807147825 */ /* 0x001fc600078e0014 */
        /* <DEDUP_REMOVED lines=52> */
.L_x_20:
[----:B------:R-:W-:Y:S05]  /*1570*/  BSYNC.RECONVERGENT B2 ;  /* 0x0000000000027941 */ /* 0x000fea0003800200 */
.L_x_19:
        /* <DEDUP_REMOVED lines=22> */
[C---:B------:R-:W-:Y:S02]  /*16e0*/  FSETP.GT.AND P0, PT, R15.reuse, -1.6999999284744262695, PT ;  /* 0xbfd999990f00780b */ /* 0x040fe40003f04000 */
[----:B------:R-:W-:-:S13]  /*16f0*/  FSETP.LT.AND P2, PT, R15, 1.7916666269302368164, PT ;  /* 0x3fe555550f00780b */ /* 0x000fda0003f41000 */
[----:B------:R-:W-:Y:S05]  /*1700*/  @P0 BRA P2, `(.L_x_22) ;  /* 0x00000004004c0947 */ /* 0x000fea0001000000 */
[----:B------:R-:W-:-:S10]  /*1710*/  DADD R12, R14, 1 ;  /* 0x3ff000000e0c7429 */ /* 0x000fd40000000000 */
[----:B------:R-:W-:Y:S01]  /*1720*/  ISETP.GT.AND P0, PT, R13, 0xfffff, PT ;  /* 0x000fffff0d00780c */ /* 0x000fe20003f04270 */
[--C-:B------:R-:W-:Y:S02]  /*1730*/  IMAD.MOV.U32 R4, RZ, RZ, R12.reuse ;  /* 0x000000ffff047224 */ /* 0x100fe400078e000c */
[----:B------:R-:W-:Y:S02]  /*1740*/  IMAD.MOV.U32 R5, RZ, RZ, R13 ;  /* 0x000000ffff057224 */ /* 0x000fe400078e000d */
[----:B------:R-:W-:Y:S02]  /*1750*/  IMAD.MOV.U32 R10, RZ, RZ, R12 ;  /* 0x000000ffff0a7224 */ /* 0x000fe400078e000c */
[----:B------:R-:W-:-:S06]  /*1760*/  IMAD.MOV.U32 R12, RZ, RZ, -0x3ff ;  /* 0xfffffc01ff0c7424 */ /* 0x000fcc00078e00ff */
[----:B------:R-:W-:Y:S01]  /*1770*/  @!P0 DMUL R4, R4, 1.80143985094819840000e+16 ;  /* 0x4350000004048828 */ /* 0x000fe20000000000 */
[----:B------:R-:W-:-:S09]  /*1780*/  @!P0 IMAD.MOV.U32 R12, RZ, RZ, -0x435 ;  /* 0xfffffbcbff0c8424 */ /* 0x000fd200078e00ff */
[----:B------:R-:W-:Y:S02]  /*1790*/  @!P0 MOV R13, R5 ;  /* 0x00000005000d8202 */ /* 0x000fe40000000f00 */
[----:B------:R-:W-:-:S03]  /*17a0*/  @!P0 MOV R10, R4 ;  /* 0x00000004000a8202 */ /* 0x000fc60000000f00 */
[----:B------:R-:W-:-:S05]  /*17b0*/  VIADD R6, R13, 0xffffffff ;  /* 0xffffffff0d067836 */ /* 0x000fca0000000000 */
[----:B------:R-:W-:-:S13]  /*17c0*/  ISETP.GE.U32.AND P2, PT, R6, 0x7fefffff, PT ;  /* 0x7fefffff0600780c */ /* 0x000fda0003f46070 */
[----:B------:R-:W-:Y:S01]  /*17d0*/  @P2 IMAD.MOV.U32 R6, RZ, RZ, 0x0 ;  /* 0x00000000ff062424 */ /* 0x000fe200078e00ff */
[----:B------:R-:W-:Y:S01]  /*17e0*/  @P2 LOP3.LUT P3, RZ, R5, 0x7fffffff, RZ, 0xc0, !PT ;  /* 0x7fffffff05ff2812 */ /* 0x000fe2000786c0ff */
[----:B------:R-:W-:-:S06]  /*17f0*/  @P2 IMAD.MOV.U32 R7, RZ, RZ, 0x7ff00000 ;  /* 0x7ff00000ff072424 */ /* 0x000fcc00078e00ff */
[----:B------:R-:W-:-:S10]  /*1800*/  @P2 DFMA R6, R4, R6, +INF ;  /* 0x7ff000000406242b */ /* 0x000fd40000000006 */
[----:B------:R-:W-:Y:S02]  /*1810*/  @P2 FSEL R14, R6, RZ, P3 ;  /* 0x000000ff060e2208 */ /* 0x000fe40001800000 */
[----:B------:R-:W-:Y:S01]  /*1820*/  @P2 FSEL R15, R7, -QNAN , P3 ;  /* 0xfff00000070f2808 */ /* 0x000fe20001800000 */
[----:B------:R-:W-:Y:S06]  /*1830*/  @P2 BRA `(.L_x_23) ;  /* 0x0000000400d42947 */ /* 0x000fec0003800000 */
[----:B------:R-:W-:Y:S01]  /*1840*/  LOP3.LUT R4, R13, 0xfffff, RZ, 0xc0, !PT ;  /* 0x000fffff0d047812 */ /* 0x000fe200078ec0ff */
[----:B------:R-:W-:Y:S01]  /*1850*/  IMAD.MOV.U32 R8, RZ, RZ, RZ ;  /* 0x000000ffff087224 */ /* 0x000fe200078e00ff */
[----:B------:R-:W-:Y:S01]  /*1860*/  MOV R25, 0x3ed0ee25 ;  /* 0x3ed0ee2500197802 */ /* 0x000fe20000000f00 */
[----:B------:R-:W-:Y:S01]  /*1870*/  IMAD.MOV.U32 R24, RZ, RZ, -0x748574fc ;  /* 0x8b7a8b04ff187424 */ /* 0x000fe200078e00ff */
[----:B------:R-:W-:Y:S01]  /*1880*/  LOP3.LUT R11, R4, 0x3ff00000, RZ, 0xfc, !PT ;  /* 0x3ff00000040b7812 */ /* 0x000fe200078efcff */
[----:B------:R-:W-:Y:S01]  /*1890*/  UMOV UR4, 0x3ae80f1e ;  /* 0x3ae80f1e00047882 */ /* 0x000fe20000000000 */
[----:B------:R-:W-:Y:S01]  /*18a0*/  UMOV UR5, 0x3eb1380b ;  /* 0x3eb1380b00057882 */ /* 0x000fe20000000000 */
[----:B------:R-:W-:Y:S01]  /*18b0*/  UMOV UR8, 0x80000000 ;  /* 0x8000000000087882 */ /* 0x000fe20000000000 */
[----:B------:R-:W-:Y:S01]  /*18c0*/  ISETP.GE.U32.AND P0, PT, R11, 0x3ff6a09f, PT ;  /* 0x3ff6a09f0b00780c */ /* 0x000fe20003f06070 */
[----:B------:R-:W-:-:S12]  /*18d0*/  UMOV UR9, 0x43300000 ;  /* 0x4330000000097882 */ /* 0x000fd80000000000 */
[----:B------:R-:W-:-:S04]  /*18e0*/  @P0 VIADD R5, R11, 0xfff00000 ;  /* 0xfff000000b050836 */ /* 0x000fc80000000000 */
[----:B------:R-:W-:-:S06]  /*18f0*/  @P0 IMAD.MOV.U32 R11, RZ, RZ, R5 ;  /* 0x000000ffff0b0224 */ /* 0x000fcc00078e0005 */
[C---:B------:R-:W-:Y:S02]  /*1900*/  DADD R14, R10.reuse, 1 ;  /* 0x3ff000000a0e7429 */ /* 0x040fe40000000000 */
[----:B------:R-:W-:-:S04]  /*1910*/  DADD R10, R10, -1 ;  /* 0xbff000000a0a7429 */ /* 0x000fc80000000000 */
[----:B------:R-:W0:Y:S02]  /*1920*/  MUFU.RCP64H R9, R15 ;  /* 0x0000000f00097308 */ /* 0x000e240000001800 */
        /* <DEDUP_REMOVED lines=9> */
[----:B------:R-:W-:Y:S01]  /*19c0*/  LEA.HI R24, R13, R12, RZ, 0xc ;  /* 0x0000000c0d187211 */ /* 0x000fe200078f60ff */
[----:B------:R-:W-:Y:S01]  /*19d0*/  DADD R12, R10, -R4 ;  /* 0x000000000a0c7229 */ /* 0x000fe20000000804 */
[----:B------:R-:W-:-:S03]  /*19e0*/  IMAD.MOV.U32 R25, RZ, RZ, 0x43300000 ;  /* 0x43300000ff197424 */ /* 0x000fc600078e00ff */
[----:B------:R-:W-:Y:S01]  /*19f0*/  DFMA R14, R6, R14, UR4 ;  /* 0x00000004060e7e2b */ /* 0x000fe2000800000e */
[----:B------:R-:W-:Y:S01]  /*1a00*/  UMOV UR4, 0xa9ab0956 ;  /* 0xa9ab095600047882 */ /* 0x000fe20000000000 */
[----:B------:R-:W-:Y:S01]  /*1a10*/  UMOV UR5, 0x3f1745cb ;  /* 0x3f1745cb00057882 */ /* 0x000fe20000000000 */
[----:B------:R-:W-:Y:S01]  /*1a20*/  @P0 VIADD R24, R24, 0x1 ;  /* 0x0000000118180836 */ /* 0x000fe20000000000 */
[----:B------:R-:W-:-:S04]  /*1a30*/  DADD R12, R12, R12 ;  /* 0x000000000c0c7229 */ /* 0x000fc8000000000c */
[----:B------:R-:W-:Y:S01]  /*1a40*/  DFMA R14, R6, R14, UR4 ;  /* 0x00000004060e7e2b */ /* 0x000fe2000800000e */
[----:B------:R-:W-:Y:S01]  /*1a50*/  UMOV UR4, 0x2d1b5154 ;  /* 0x2d1b515400047882 */ /* 0x000fe20000000000 */
[----:B------:R-:W-:Y:S01]  /*1a60*/  UMOV UR5, 0x3f3c71c7 ;  /* 0x3f3c71c700057882 */ /* 0x000fe20000000000 */
[----:B------:R-:W-:Y:S01]  /*1a70*/  LOP3.LUT R24, R24, 0x80000000, RZ, 0x3c, !PT ;  /* 0x8000000018187812 */ /* 0x000fe200078e3cff */
[----:B------:R-:W-:-:S04]  /*1a80*/  DFMA R12, R10, -R4, R12 ;  /* 0x800000040a0c722b */ /* 0x000fc8000000000c */
[----:B------:R-:W-:Y:S01]  /*1a90*/  DFMA R14, R6, R14, UR4 ;  /* 0x00000004060e7e2b */ /* 0x000fe2000800000e */
[----:B------:R-:W-:Y:S01]  /*1aa0*/  UMOV UR4, 0x923be72d ;  /* 0x923be72d00047882 */ /* 0x000fe20000000000 */
[----:B------:R-:W-:Y:S01]  /*1ab0*/  UMOV UR5, 0x3f624924 ;  /* 0x3f62492400057882 */ /* 0x000fe20000000000 */
[----:B------:R-:W-:Y:S01]  /*1ac0*/  DADD R24, R24, -UR8 ;  /* 0x8000000818187e29 */ /* 0x000fe20008000000 */
[----:B------:R-:W-:Y:S01]  /*1ad0*/  UMOV UR8, 0xfefa39ef ;  /* 0xfefa39ef00087882 */ /* 0x000fe20000000000 */
[----:B------:R-:W-:Y:S01]  /*1ae0*/  UMOV UR9, 0x3fe62e42 ;  /* 0x3fe62e4200097882 */ /* 0x000fe20000000000 */
[----:B------:R-:W-:Y:S02]  /*1af0*/  DMUL R12, R8, R12 ;  /* 0x0000000c080c7228 */ /* 0x000fe40000000000 */
[----:B------:R-:W-:Y:S01]  /*1b00*/  DFMA R14, R6, R14, UR4 ;  /* 0x00000004060e7e2b */ /* 0x000fe2000800000e */
[----:B------:R-:W-:Y:S01]  /*1b10*/  UMOV UR4, 0x9999a3c4 ;  /* 0x9999a3c400047882 */ /* 0x000fe20000000000 */
[----:B------:R-:W-:Y:S01]  /*1b20*/  UMOV UR5, 0x3f899999 ;  /* 0x3f89999900057882 */ /* 0x000fe20000000000 */
[----:B------:R-:W-:-:S05]  /*1b30*/  DFMA R10, R24, UR8, R4 ;  /* 0x00000008180a7c2b */ /* 0x000fca0008000004 */
        /* <DEDUP_REMOVED lines=16> */
.L_x_22:
[----:B------:R-:W-:Y:S01]  /*1c40*/  DADD R10, R14, 2 ;  /* 0x400000000e0a7429 */ /* 0x000fe20000000000 */
[----:B------:R-:W-:Y:S01]  /*1c50*/  IMAD.MOV.U32 R4, RZ, RZ, 0x1 ;  /* 0x00000001ff047424 */ /* 0x000fe200078e00ff */
[----:B------:R-:W-:Y:S01]  /*1c60*/  FSETP.GEU.AND P2, PT, |R15|, 6.5827683646048100446e-37, PT ;  /* 0x036000000f00780b */ /* 0x000fe20003f4e200 */
[----:B------:R-:W-:Y:S03]  /*1c70*/  BSSY.RECONVERGENT B3, `(.L_x_24) ;  /* 0x0000014000037945 */ /* 0x000fe60003800200 */
        /* <DEDUP_REMOVED lines=19> */
.L_x_25:
[----:B------:R-:W-:Y:S05]  /*1db0*/  BSYNC.RECONVERGENT B3 ;  /* 0x0000000000037941 */ /* 0x000fea0003800200 */
.L_x_24:
[----:B------:R-:W-:Y:S01]  /*1dc0*/  DMUL R6, R14, -R6 ;  /* 0x800000060e067228 */ /* 0x000fe20000000000 */
[----:B------:R-:W-:Y:S01]  /*1dd0*/  IMAD.MOV.U32 R10, RZ, RZ, -0x314d23bc ;  /* 0xceb2dc44ff0a7424 */ /* 0x000fe200078e00ff */
[----:B------:R-:W-:Y:S01]  /*1de0*/  UMOV UR4, 0x2fbe14b5 ;  /* 0x2fbe14b500047882 */ /* 0x000fe20000000000 */
[----:B------:R-:W-:Y:S01]  /*1df0*/  IMAD.MOV.U32 R11, RZ, RZ, 0x3ed087ff ;  /* 0x3ed087ffff0b7424 */ /* 0x000fe200078e00ff */
        /* <DEDUP_REMOVED lines=24> */
[----:B------:R-:W-:-:S11]  /*1f80*/  DADD R14, R14, R10 ;  /* 0x000000000e0e7229 */ /* 0x000fd6000000000a */
.L_x_23:
[----:B------:R-:W-:Y:S05]  /*1f90*/  BSYNC.RECONVERGENT B2 ;  /* 0x0000000000027941 */ /* 0x000fea0003800200 */
.L_x_21:
[----:B------:R-:W-:Y:S01]  /*1fa0*/  UMOV UR4, 0xfefa39ef ;  /* 0xfefa39ef00047882 */ /* 0x000fe20000000000 */
[----:B------:R-:W-:Y:S01]  /*1fb0*/  UMOV UR5, 0x3fe62e42 ;  /* 0x3fe62e4200057882 */ /* 0x000fe20000000000 */
[----:B------:R-:W-:Y:S01]  /*1fc0*/  ISETP.GT.U32.AND P0, PT, R23, 0x432fffff, PT ;  /* 0x432fffff1700780c */ /* 0x000fe20003f04070 */
[----:B------:R-:W-:-:S10]  /*1fd0*/  DADD R4, R14, UR4 ;  /* 0x000000040e047e29 */ /* 0x000fd40008000000 */
[----:B------:R-:W-:Y:S02]  /*1fe0*/  FSEL R10, R4, R14, P0 ;  /* 0x0000000e040a7208 */ /* 0x000fe40000000000 */
[----:B------:R-:W-:-:S07]  /*1ff0*/  FSEL R11, R5, R15, P0 ;  /* 0x0000000f050b7208 */ /* 0x000fce0000000000 */
.L_x_18:
[----:B------:R-:W-:Y:S05]  /*2000*/  BSYNC.RECONVERGENT B1 ;  /* 0x0000000000017941 */ /* 0x000fea0003800200 */
.L_x_17:
[----:B------:R-:W-:Y:S01]  /*2010*/  DFMA R36, R10, R10, 1 ;  /* 0x3ff000000a24742b */ /* 0x000fe2000000000a */
[----:B------:R-:W0:Y:S01]  /*2020*/  LDCU UR4, c[0x0][0x388] ;  /* 0x00007100ff0477ac */ /* 0x000e220008000800 */
[----:B------:R-:W-:Y:S04]  /*2030*/  BSSY.RECONVERGENT B0, `(.L_x_26) ;  /* 0x000000f000007945 */ /* 0x000fe80003800200 */
[----:B------:R-:W1:Y:S04]  /*2040*/  MUFU.RCP64H R5, R37 ;  /* 0x0000002500057308 */ /* 0x000e680000001800 */
[----:B------:R-:W-:-:S05]  /*2050*/  VIADD R4, R37, 0x300402 ;  /* 0x0030040225047836 */ /* 0x000fca0000000000 */
[----:B------:R-:W-:Y:S01]  /*2060*/  FSETP.GEU.AND P0, PT, |R4|, 5.8789094863358348022e-39, PT ;  /* 0x004004020400780b */ /* 0x000fe20003f0e200 */
[----:B0-----:R-:W-:Y:S01]  /*2070*/  UISETP.NE.AND UP0, UPT, UR4, 0x1, UPT ;  /* 0x000000010400788c */ /* 0x001fe2000bf05270 */
[----:B-1----:R-:W-:-:S08]  /*2080*/  DFMA R6, -R36, R4, 1 ;  /* 0x3ff000002406742b */ /* 0x002fd00000000104 */
[----:B------:R-:W-:-:S08]  /*2090*/  DFMA R6, R6, R6, R6 ;  /* 0x000000060606722b */ /* 0x000fd00000000006 */
[----:B------:R-:W-:-:S08]  /*20a0*/  DFMA R6, R4, R6, R4 ;  /* 0x000000060406722b */ /* 0x000fd00000000004 */
[----:B------:R-:W-:-:S08]  /*20b0*/  DFMA R8, -R36, R6, 1 ;  /* 0x3ff000002408742b */ /* 0x000fd00000000106 */
[----:B------:R-:W-:Y:S01]  /*20c0*/  DFMA R8, R6, R8, R6 ;  /* 0x000000080608722b */ /* 0x000fe20000000006 */
[----:B------:R-:W-:Y:S10]  /*20d0*/  @P0 BRA `(.L_x_27) ;  /* 0x0000000000100947 */ /* 0x000ff40003800000 */
[----:B------:R-:W-:Y:S02]  /*20e0*/  LOP3.LUT R6, R37, 0x7fffffff, RZ, 0xc0, !PT ;  /* 0x7fffffff25067812 */ /* 0x000fe400078ec0ff */
[----:B------:R-:W-:Y:S02]  /*20f0*/  MOV R4, 0x2120 ;  /* 0x0000212000047802 */ /* 0x000fe40000000f00 */
[----:B------:R-:W-:-:S07]  /*2100*/  IADD3 R6, PT, PT, R6, -0x100000, RZ ;  /* 0xfff0000006067810 */ /* 0x000fce0007ffe0ff */
[----:B------:R-:W-:Y:S05]  /*2110*/  CALL.REL.NOINC `($__internal_0_$__cuda_sm20_dblrcp_rn_slowpath_v3) ;  /* 0x0000002000407944 */ /* 0x000fea0003c00000 */
.L_x_27:
[----:B------:R-:W-:Y:S05]  /*2120*/  BSYNC.RECONVERGENT B0 ;  /* 0x0000000000007941 */ /* 0x000fea0003800200 */
.L_x_26:
[----:B------:R-:W0:Y:S01]  /*2130*/  I2F.F64 R22, R3 ;  /* 0x0000000300167312 */ /* 0x000e220000201c00 */
[-C--:B------:R-:W-:Y:S01]  /*2140*/  DMUL R4, R8, R8.reuse ;  /* 0x0000000808047228 */ /* 0x080fe20000000000 */
[----:B------:R-:W-:Y:S01]  /*2150*/  UMOV UR4, URZ ;  /* 0x000000ff00047c82 */ /* 0x000fe20008000000 */
[----:B0-----:R-:W-:-:S06]  /*2160*/  DFMA R16, R22, R8, R16 ;  /* 0x000000081610722b */ /* 0x001fcc0000000010 */
[----:B------:R-:W-:Y:S01]  /*2170*/  DMUL R22, R22, R4 ;  /* 0x0000000416167228 */ /* 0x000fe20000000000 */
[----:B------:R-:W-:Y:S10]  /*2180*/  BRA.U !UP0, `(.L_x_28) ;  /* 0x0000001508547547 */ /* 0x000ff4000b800000 */
[----:B------:R-:W0:Y:S01]  /*2190*/  LDCU UR4, c[0x0][0x388] ;  /* 0x00007100ff0477ac */ /* 0x000e220008000800 */
[----:B------:R-:W-:Y:S01]  /*21a0*/  IMAD.MOV.U32 R3, RZ, RZ, R0 ;  /* 0x000000ffff037224 */ /* 0x000fe200078e0000 */
[----:B0-----:R-:W-:-:S04]  /*21b0*/  ULOP3.LUT UR4, UR4, 0x7ffffffe, URZ, 0xc0, !UPT ;  /* 0x7ffffffe04047892 */ /* 0x001fc8000f8ec0ff */
[----:B------:R-:W-:-:S03]  /*21c0*/  UIADD3 UR5, UPT, UPT, -UR4, URZ, URZ ;  /* 0x000000ff04057290 */ /* 0x000fc6000fffe1ff */
[----:B------:R-:W-:-:S09]  /*21d0*/  UMOV UR4, URZ ;  /* 0x000000ff00047c82 */ /* 0x000fd20008000000 */
.L_x_53:
[----:B0-----:R-:W2:Y:S04]  /*21e0*/  LDG.E.64 R24, desc[UR6][R18.64+0x8] ;  /* 0x0000080612187981 */ /* 0x001ea8000c1e1b00 */
[----:B------:R-:W2:Y:S04]  /*21f0*/  LDG.E.64 R26, desc[UR6][R20.64+0x8] ;  /* 0x00000806141a7981 */ /* 0x000ea8000c1e1b00 */
[----:B------:R-:W3:Y:S04]  /*2200*/  LDG.E.64 R28, desc[UR6][R18.64] ;  /* 0x00000006121c7981 */ /* 0x000ee8000c1e1b00 */
        /* <DEDUP_REMOVED lines=14> */
[----:B------:R-:W-:Y:S01]  /*22f0*/  DMUL R4, R4, R4 ;  /* 0x0000000404047228 */ /* 0x000fe20000000000 */
[----:B------:R-:W-:Y:S03]  /*2300*/  BSSY.RECONVERGENT B2, `(.L_x_31) ;  /* 0x0000021000027945 */ /* 0x000fe60003800200 */
[----:B------:R-:W-:Y:S02]  /*2310*/  DFMA R6, R28, R28, R6 ;  /* 0x0000001c1c06722b */ /* 0x000fe40000000006 */
[----:B------:R-:W-:-:S02]  /*2320*/  DFMA R8, R30, R30, R8 ;  /* 0x0000001e1e08722b */ /* 0x000fc40000000008 */
[----:B------:R-:W-:-:S04]  /*2330*/  DFMA R14, R14, R14, R4 ;  /* 0x0000000e0e0e722b */ /* 0x000fc80000000004 */
[----:B------:R-:W-:Y:S02]  /*2340*/  DSETP.GT.AND P0, PT, R6, UR8, PT ;  /* 0x0000000806007e2a */ /* 0x000fe4000bf04000 */
[----:B------:R-:W-:-:S04]  /*2350*/  DSETP.GT.AND P2, PT, R8, UR8, PT ;  /* 0x0000000808007e2a */ /* 0x000fc8000bf44000 */
[----:B------:R-:W-:Y:S01]  /*2360*/  FSEL R34, R6, 1.5231795214734853228e-34, !P0 ;  /* 0x074a771d06227808 */ /* 0x000fe20004000000 */
[----:B------:R-:W-:Y:S01]  /*2370*/  IMAD.MOV.U32 R6, RZ, RZ, 0x1 ;  /* 0x00000001ff067424 */ /* 0x000fe200078e00ff */
[----:B------:R-:W-:Y:S02]  /*2380*/  FSEL R35, R7, 1.8749974966049194336, !P0 ;  /* 0x3fefffeb07237808 */ /* 0x000fe40004000000 */
[----:B------:R-:W-:Y:S02]  /*2390*/  FSEL R32, R8, 1.5231795214734853228e-34, !P2 ;  /* 0x074a771d08207808 */ /* 0x000fe40005000000 */
[----:B------:R-:W-:Y:S02]  /*23a0*/  FSEL R33, R9, 1.8749974966049194336, !P2 ;  /* 0x3fefffeb09217808 */ /* 0x000fe40005000000 */
[----:B------:R-:W-:-:S04]  /*23b0*/  DADD R34, -R34, 1 ;  /* 0x3ff0000022227429 */ /* 0x000fc80000000100 */
[----:B------:R-:W-:-:S08]  /*23c0*/  DADD R36, -R32, 1 ;  /* 0x3ff0000020247429 */ /* 0x000fd00000000100 */
[----:B------:R-:W-:-:S06]  /*23d0*/  DMUL R8, R34, R36 ;  /* 0x0000002422087228 */ /* 0x000fcc0000000000 */
[----:B------:R-:W0:Y:S02]  /*23e0*/  MUFU.RCP64H R7, R9 ;  /* 0x0000000900077308 */ /* 0x000e240000001800 */
[----:B0-----:R-:W-:-:S08]  /*23f0*/  DFMA R10, -R8, R6, 1 ;  /* 0x3ff00000080a742b */ /* 0x001fd00000000106 */
[----:B------:R-:W-:-:S08]  /*2400*/  DFMA R10, R10, R10, R10 ;  /* 0x0000000a0a0a722b */ /* 0x000fd0000000000a */
[----:B------:R-:W-:-:S08]  /*2410*/  DFMA R10, R6, R10, R6 ;  /* 0x0000000a060a722b */ /* 0x000fd00000000006 */
[----:B------:R-:W-:-:S08]  /*2420*/  DFMA R6, -R8, R10, 1 ;  /* 0x3ff000000806742b */ /* 0x000fd0000000010a */
[----:B------:R-:W-:-:S08]  /*2430*/  DFMA R6, R10, R6, R10 ;  /* 0x000000060a06722b */ /* 0x000fd0000000000a */
[----:B------:R-:W-:-:S08]  /*2440*/  DMUL R10, R6, 2 ;  /* 0x40000000060a7828 */ /* 0x000fd00000000000 */
[----:B------:R-:W-:-:S08]  /*2450*/  DFMA R12, -R8, R10, 2 ;  /* 0x40000000080c742b */ /* 0x000fd0000000010a */
[----:B------:R-:W-:-:S10]  /*2460*/  DFMA R6, R6, R12, R10 ;  /* 0x0000000c0606722b */ /* 0x000fd4000000000a */
[----:B------:R-:W-:-:S05]  /*2470*/  FFMA R10, RZ, R9, R7 ;  /* 0x00000009ff0a7223 */ /* 0x000fca0000000007 */
[----:B------:R-:W-:-:S13]  /*2480*/  FSETP.GT.AND P0, PT, |R10|, 1.469367938527859385e-39, PT ;  /* 0x001000000a00780b */ /* 0x000fda0003f04200 */
[----:B------:R-:W-:Y:S05]  /*2490*/  @P0 BRA `(.L_x_32) ;  /* 0x00000000001c0947 */ /* 0x000fea0003800000 */
[----:B------:R-:W-:Y:S01]  /*24a0*/  IMAD.MOV.U32 R6, RZ, RZ, R8 ;  /* 0x000000ffff067224 */ /* 0x000fe200078e0008 */
[----:B------:R-:W-:Y:S01]  /*24b0*/  MOV R7, 0x40000000 ;  /* 0x4000000000077802 */ /* 0x000fe20000000f00 */
[----:B------:R-:W-:Y:S01]  /*24c0*/  IMAD.MOV.U32 R5, RZ, RZ, R9 ;  /* 0x000000ffff057224 */ /* 0x000fe200078e0009 */
[----:B------:R-:W-:Y:S01]  /*24d0*/  MOV R4, 0x2500 ;  /* 0x0000250000047802 */ /* 0x000fe20000000f00 */
[----:B------:R-:W-:-:S07]  /*24e0*/  IMAD.MOV.U32 R8, RZ, RZ, RZ ;  /* 0x000000ffff087224 */ /* 0x000fce00078e00ff */
[----:B------:R-:W-:Y:S05]  /*24f0*/  CALL.REL.NOINC `($__internal_1_$__cuda_sm20_div_rn_f64_full) ;  /* 0x0000001c00e07944 */ /* 0x000fea0003c00000 */
[----:B------:R-:W-:-:S07]  /*2500*/  IMAD.MOV.U32 R7, RZ, RZ, R5 ;  /* 0x000000ffff077224 */ /* 0x000fce00078e0005 */
.L_x_32:
[----:B------:R-:W-:Y:S05]  /*2510*/  BSYNC.RECONVERGENT B2 ;  /* 0x0000000000027941 */ /* 0x000fea0003800200 */
.L_x_31:
[----:B------:R-:W-:Y:S01]  /*2520*/  DFMA R14, R14, R6, 1 ;  /* 0x3ff000000e0e742b */ /* 0x000fe20000000006 */
[----:B------:R-:W-:Y:S01]  /*2530*/  IMAD.MOV.U32 R8, RZ, RZ, 0x0 ;  /* 0x00000000ff087424 */ /* 0x000fe200078e00ff */
[----:B------:R-:W-:Y:S01]  /*2540*/  BSSY.RECONVERGENT B0, `(.L_x_33) ;  /* 0x0000019000007945 */ /* 0x000fe20003800200 */
[----:B------:R-:W-:-:S05]  /*2550*/  IMAD.MOV.U32 R9, RZ, RZ, 0x3fd80000 ;  /* 0x3fd80000ff097424 */ /* 0x000fca00078e00ff */
[----:B------:R-:W-:-:S06]  /*2560*/  DFMA R10, R14, R14, -1 ;  /* 0xbff000000e0a742b */ /* 0x000fcc000000000e */
[----:B------:R-:W0:Y:S04]  /*2570*/  MUFU.RSQ64H R5, R11 ;  /* 0x0000000b00057308 */ /* 0x000e280000001c00 */
[----:B------:R-:W-:-:S05]  /*2580*/  VIADD R4, R11, 0xfcb00000 ;  /* 0xfcb000000b047836 */ /* 0x000fca0000000000 */
[----:B------:R-:W-:Y:S01]  /*2590*/  ISETP.GE.U32.AND P0, PT, R4, 0x7ca00000, PT ;  /* 0x7ca000000400780c */ /* 0x000fe20003f06070 */
[----:B0-----:R-:W-:-:S08]  /*25a0*/  DMUL R6, R4, R4 ;  /* 0x0000000404067228 */ /* 0x001fd00000000000 */
[----:B------:R-:W-:-:S08]  /*25b0*/  DFMA R6, R10, -R6, 1 ;  /* 0x3ff000000a06742b */ /* 0x000fd00000000806 */
[----:B------:R-:W-:Y:S02]  /*25c0*/  DFMA R8, R6, R8, 0.5 ;  /* 0x3fe000000608742b */ /* 0x000fe40000000008 */
[----:B------:R-:W-:-:S08]  /*25d0*/  DMUL R6, R4, R6 ;  /* 0x0000000604067228 */ /* 0x000fd00000000000 */
[----:B------:R-:W-:-:S08]  /*25e0*/  DFMA R14, R8, R6, R4 ;  /* 0x00000006080e722b */ /* 0x000fd00000000004 */
[----:B------:R-:W-:Y:S02]  /*25f0*/  DMUL R6, R10, R14 ;  /* 0x0000000e0a067228 */ /* 0x000fe40000000000 */
[----:B------:R-:W-:Y:S01]  /*2600*/  VIADD R13, R15, 0xfff00000 ;  /* 0xfff000000f0d7836 */ /* 0x000fe20000000000 */
[----:B------:R-:W-:-:S05]  /*2610*/  MOV R12, R14 ;  /* 0x0000000e000c7202 */ /* 0x000fca0000000f00 */
[----:B------:R-:W-:-:S08]  /*2620*/  DFMA R38, R6, -R6, R10 ;  /* 0x800000060626722b */ /* 0x000fd0000000000a */
[----:B------:R-:W-:Y:S01]  /*2630*/  DFMA R8, R38, R12, R6 ;  /* 0x0000000c2608722b */ /* 0x000fe20000000006 */
[----:B------:R-:W-:Y:S10]  /*2640*/  @!P0 BRA `(.L_x_34) ;  /* 0x0000000000208947 */ /* 0x000ff40003800000 */
[----:B------:R-:W-:Y:S01]  /*2650*/  IMAD.MOV.U32 R12, RZ, RZ, R14 ;  /* 0x000000ffff0c7224 */ /* 0x000fe200078e000e */
[----:B------:R-:W-:Y:S01]  /*2660*/  MOV R14, 0x26b0 ;  /* 0x000026b0000e7802 */ /* 0x000fe20000000f00 */
[----:B------:R-:W-:Y:S02]  /*2670*/  IMAD.MOV.U32 R8, RZ, RZ, R38 ;  /* 0x000000ffff087224 */ /* 0x000fe400078e0026 */
[----:B------:R-:W-:Y:S02]  /*2680*/  IMAD.MOV.U32 R9, RZ, RZ, R39 ;  /* 0x000000ffff097224 */ /* 0x000fe400078e0027 */
[----:B------:R-:W-:-:S07]  /*2690*/  IMAD.MOV.U32 R5, RZ, RZ, R13 ;  /* 0x000000ffff057224 */ /* 0x000fce00078e000d */
[----:B------:R-:W-:Y:S05]  /*26a0*/  CALL.REL.NOINC `($__internal_2_$__cuda_sm20_dsqrt_rn_f64_mediumpath_v1) ;  /* 0x00000024000c7944 */ /* 0x000fea0003c00000 */
[----:B------:R-:W-:Y:S01]  /*26b0*/  IMAD.MOV.U32 R8, RZ, RZ, R4 ;  /* 0x000000ffff087224 */ /* 0x000fe200078e0004 */
[----:B------:R-:W-:-:S07]  /*26c0*/  MOV R9, R5 ;  /* 0x0000000500097202 */ /* 0x000fce0000000f00 */
.L_x_34:
[----:B------:R-:W-:Y:S05]  /*26d0*/  BSYNC.RECONVERGENT B0 ;  /* 0x0000000000007941 */ /* 0x000fea0003800200 */
.L_x_33:
[----:B------:R-:W-:Y:S01]  /*26e0*/  DMUL R8, R36, R8 ;  /* 0x0000000824087228 */ /* 0x000fe20000000000 */
[----:B------:R-:W-:Y:S01]  /*26f0*/  IMAD.MOV.U32 R6, RZ, RZ, 0x80000 ;  /* 0x00080000ff067424 */ /* 0x000fe200078e00ff */
[----:B------:R-:W-:Y:S06]  /*2700*/  BSSY.RECONVERGENT B2, `(.L_x_35) ;  /* 0x000001a000027945 */ /* 0x000fec0003800200 */
[----:B------:R-:W-:Y:S02]  /*2710*/  DSETP.MAX.AND P0, P2, R8, 2.2204460492503130808e-16, PT ;  /* 0x3cb000000800742a */ /* 0x000fe40003a0f000 */
[----:B------:R-:W-:-:S05]  /*2720*/  IMAD.MOV.U32 R4, RZ, RZ, R9 ;  /* 0x000000ffff047224 */ /* 0x000fca00078e0009 */
[----:B------:R-:W-:Y:S02]  /*2730*/  FSEL R5, R4, 0.021484375, P0 ;  /* 0x3cb0000004057808 */ /* 0x000fe40000000000 */
[----:B------:R-:W-:-:S05]  /*2740*/  SEL R4, R8, RZ, P0 ;  /* 0x000000ff08047207 */ /* 0x000fca0000000000 */
[----:B------:R-:W-:Y:S01]  /*2750*/  @P2 LOP3.LUT R5, R6, 0x3cb00000, RZ, 0xfc, !PT ;  /* 0x3cb0000006052812 */ /* 0x000fe200078efcff */
[----:B------:R-:W-:-:S03]  /*2760*/  IMAD.MOV.U32 R6, RZ, RZ, 0x1 ;  /* 0x00000001ff067424 */ /* 0x000fc600078e00ff */
[----:B------:R-:W0:Y:S03]  /*2770*/  MUFU.RCP64H R7, R5 ;  /* 0x0000000500077308 */ /* 0x000e260000001800 */
        /* <DEDUP_REMOVED lines=13> */
[----:B------:R-:W-:Y:S01]  /*2850*/  IMAD.MOV.U32 R8, RZ, RZ, RZ ;  /* 0x000000ffff087224 */ /* 0x000fe200078e00ff */
[----:B------:R-:W-:-:S07]  /*2860*/  MOV R4, 0x2880 ;  /* 0x0000288000047802 */ /* 0x000fce0000000f00 */
[----:B------:R-:W-:Y:S05]  /*2870*/  CALL.REL.NOINC `($__internal_1_$__cuda_sm20_div_rn_f64_full) ;  /* 0x0000001c00007944 */ /* 0x000fea0003c00000 */
[----:B------:R-:W-:Y:S02]  /*2880*/  IMAD.MOV.U32 R14, RZ, RZ, R6 ;  /* 0x000000ffff0e7224 */ /* 0x000fe400078e0006 */
[----:B------:R-:W-:-:S07]  /*2890*/  IMAD.MOV.U32 R15, RZ, RZ, R5 ;  /* 0x000000ffff0f7224 */ /* 0x000fce00078e0005 */
.L_x_36:
[----:B------:R-:W-:Y:S05]  /*28a0*/  BSYNC.RECONVERGENT B2 ;  /* 0x0000000000027941 */ /* 0x000fea0003800200 */
.L_x_35:
[----:B------:R-:W-:Y:S01]  /*28b0*/  DMUL R4, R34, R34 ;  /* 0x0000002222047228 */ /* 0x000fe20000000000 */
[----:B------:R-:W-:Y:S01]  /*28c0*/  IMAD.MOV.U32 R8, RZ, RZ, 0x1 ;  /* 0x00000001ff087424 */ /* 0x000fe200078e00ff */
[----:B------:R-:W-:Y:S01]  /*28d0*/  DMUL R6, R24, R26 ;  /* 0x0000001a18067228 */ /* 0x000fe20000000000 */
[----:B------:R-:W-:Y:S03]  /*28e0*/  BSSY.RECONVERGENT B2, `(.L_x_37) ;  /* 0x0000019000027945 */ /* 0x000fe60003800200 */
[----:B------:R-:W0:Y:S04]  /*28f0*/  MUFU.RCP64H R9, R5 ;  /* 0x0000000500097308 */ /* 0x000e280000001800 */
[----:B------:R-:W-:-:S08]  /*2900*/  DFMA R6, R28, R30, R6 ;  /* 0x0000001e1c06722b */ /* 0x000fd00000000006 */
[----:B------:R-:W-:Y:S02]  /*2910*/  DADD R6, R6, R6 ;  /* 0x0000000006067229 */ /* 0x000fe40000000006 */
[----:B0-----:R-:W-:-:S06]  /*2920*/  DFMA R10, -R4, R8, 1 ;  /* 0x3ff00000040a742b */ /* 0x001fcc0000000108 */
[----:B------:R-:W-:Y:S02]  /*2930*/  DADD R6, R32, -R6 ;  /* 0x0000000020067229 */ /* 0x000fe40000000806 */
[----:B------:R-:W-:-:S06]  /*2940*/  DFMA R10, R10, R10, R10 ;  /* 0x0000000a0a0a722b */ /* 0x000fcc000000000a */
[----:B------:R-:W-:Y:S02]  /*2950*/  DADD R32, R6, 1 ;  /* 0x3ff0000006207429 */ /* 0x000fe40000000000 */
[----:B------:R-:W-:-:S08]  /*2960*/  DFMA R10, R8, R10, R8 ;  /* 0x0000000a080a722b */ /* 0x000fd00000000008 */
[----:B------:R-:W-:Y:S01]  /*2970*/  FSETP.GEU.AND P2, PT, |R33|, 6.5827683646048100446e-37, PT ;  /* 0x036000002100780b */ /* 0x000fe20003f4e200 */
        /* <DEDUP_REMOVED lines=8> */
[----:B------:R-:W-:Y:S01]  /*2a00*/  MOV R6, R4 ;  /* 0x0000000400067202 */ /* 0x000fe20000000f00 */
[----:B------:R-:W-:Y:S01]  /*2a10*/  IMAD.MOV.U32 R8, RZ, RZ, R32 ;  /* 0x000000ffff087224 */ /* 0x000fe200078e0020 */
[----:B------:R-:W-:Y:S01]  /*2a20*/  MOV R4, 0x2a50 ;  /* 0x00002a5000047802 */ /* 0x000fe20000000f00 */
[----:B------:R-:W-:-:S07]  /*2a30*/  IMAD.MOV.U32 R7, RZ, RZ, R33 ;  /* 0x000000ffff077224 */ /* 0x000fce00078e0021 */
[----:B------:R-:W-:Y:S05]  /*2a40*/  CALL.REL.NOINC `($__internal_1_$__cuda_sm20_div_rn_f64_full) ;  /* 0x00000018008c7944 */ /* 0x000fea0003c00000 */
[----:B------:R-:W-:Y:S02]  /*2a50*/  IMAD.MOV.U32 R12, RZ, RZ, R6 ;  /* 0x000000ffff0c7224 */ /* 0x000fe400078e0006 */
[----:B------:R-:W-:-:S07]  /*2a60*/  IMAD.MOV.U32 R13, RZ, RZ, R5 ;  /* 0x000000ffff0d7224 */ /* 0x000fce00078e0005 */
.L_x_38:
[----:B------:R-:W-:Y:S05]  /*2a70*/  BSYNC.RECONVERGENT B2 ;  /* 0x0000000000027941 */ /* 0x000fea0003800200 */
.L_x_37:
[----:B------:R-:W0:Y:S01]  /*2a80*/  MUFU.RCP64H R5, R35 ;  /* 0x0000002300057308 */ /* 0x000e220000001800 */
[----:B------:R-:W-:Y:S01]  /*2a90*/  VIADD R4, R35, 0x300402 ;  /* 0x0030040223047836 */ /* 0x000fe20000000000 */
[----:B------:R-:W-:Y:S04]  /*2aa0*/  BSSY.RECONVERGENT B0, `(.L_x_39) ;  /* 0x000000e000007945 */ /* 0x000fe80003800200 */
[----:B------:R-:W-:Y:S01]  /*2ab0*/  FSETP.GEU.AND P0, PT, |R4|, 5.8789094863358348022e-39, PT ;  /* 0x004004020400780b */ /* 0x000fe20003f0e200 */
[----:B0-----:R-:W-:-:S08]  /*2ac0*/  DFMA R6, -R34, R4, 1 ;  /* 0x3ff000002206742b */ /* 0x001fd00000000104 */
[----:B------:R-:W-:-:S08]  /*2ad0*/  DFMA R6, R6, R6, R6 ;  /* 0x000000060606722b */ /* 0x000fd00000000006 */
[----:B------:R-:W-:-:S08]  /*2ae0*/  DFMA R6, R4, R6, R4 ;  /* 0x000000060406722b */ /* 0x000fd00000000004 */
[----:B------:R-:W-:-:S08]  /*2af0*/  DFMA R8, -R34, R6, 1 ;  /* 0x3ff000002208742b */ /* 0x000fd00000000106 */
[----:B------:R-:W-:Y:S01]  /*2b00*/  DFMA R8, R6, R8, R6 ;  /* 0x000000080608722b */ /* 0x000fe20000000006 */
[----:B------:R-:W-:Y:S10]  /*2b10*/  @P0 BRA `(.L_x_40) ;  /* 0x0000000000180947 */ /* 0x000ff40003800000 */
[----:B------:R-:W-:Y:S01]  /*2b20*/  LOP3.LUT R6, R35, 0x7fffffff, RZ, 0xc0, !PT ;  /* 0x7fffffff23067812 */ /* 0x000fe200078ec0ff */
[----:B------:R-:W-:Y:S01]  /*2b30*/  IMAD.MOV.U32 R36, RZ, RZ, R34 ;  /* 0x000000ffff247224 */ /* 0x000fe200078e0022 */
[----:B------:R-:W-:Y:S01]  /*2b40*/  MOV R4, 0x2b80 ;  /* 0x00002b8000047802 */ /* 0x000fe20000000f00 */
[----:B------:R-:W-:Y:S01]  /*2b50*/  IMAD.MOV.U32 R37, RZ, RZ, R35 ;  /* 0x000000ffff257224 */ /* 0x000fe200078e0023 */
[----:B------:R-:W-:-:S07]  /*2b60*/  IADD3 R6, PT, PT, R6, -0x100000, RZ ;  /* 0xfff0000006067810 */ /* 0x000fce0007ffe0ff */
[----:B------:R-:W-:Y:S05]  /*2b70*/  CALL.REL.NOINC `($__internal_0_$__cuda_sm20_dblrcp_rn_slowpath_v3) ;  /* 0x0000001400a87944 */ /* 0x000fea0003c00000 */
.L_x_40:
[----:B------:R-:W-:Y:S05]  /*2b80*/  BSYNC.RECONVERGENT B0 ;  /* 0x0000000000007941 */ /* 0x000fea0003800200 */
.L_x_39:
[----:B------:R-:W-:-:S13]  /*2b90*/  ISETP.NE.AND P0, PT, RZ, UR4, PT ;  /* 0x00000004ff007c0c */ /* 0x000fda000bf05270 */
[-C--:B------:R-:W-:Y:S02]  /*2ba0*/  @P0 DMUL R26, R26, R8.reuse ;  /* 0x000000081a1a0228 */ /* 0x080fe40000000000 */
[----:B------:R-:W-:-:S06]  /*2bb0*/  @!P0 DMUL R8, R30, R8 ;  /* 0x000000081e088228 */ /* 0x000fcc0000000000 */
[-C--:B------:R-:W-:Y:S02]  /*2bc0*/  @P0 DFMA R26, R24, R12.reuse, -R26 ;  /* 0x0000000c181a022b */ /* 0x080fe4000000081a */
[----:B------:R-:W-:-:S06]  /*2bd0*/  @!P0 DFMA R8, R28, R12, -R8 ;  /* 0x0000000c1c08822b */ /* 0x000fcc0000000808 */
[-C--:B------:R-:W-:Y:S02]  /*2be0*/  @P0 DMUL R6, R26, R14.reuse ;  /* 0x0000000e1a060228 */ /* 0x080fe40000000000 */
[----:B------:R-:W-:-:S11]  /*2bf0*/  @!P0 DMUL R6, R8, R14 ;  /* 0x0000000e08068228 */ /* 0x000fd60000000000 */
.L_x_30:
[----:B------:R-:W-:Y:S05]  /*2c00*/  BSYNC.RECONVERGENT B1 ;  /* 0x0000000000017941 */ /* 0x000fea0003800200 */
.L_x_29:
[----:B------:R-:W0:Y:S02]  /*2c10*/  LDC.64 R24, c[0x0][0x3a0] ;  /* 0x0000e800ff187b82 */ /* 0x000e240000000a00 */
[----:B0-----:R-:W-:-:S05]  /*2c20*/  IMAD.WIDE R24, R3, 0x8, R24 ;  /* 0x0000000803187825 */ /* 0x001fca00078e0218 */
[----:B------:R-:W2:Y:S02]  /*2c30*/  LDG.E.64 R4, desc[UR6][R24.64] ;  /* 0x0000000618047981 */ /* 0x000ea4000c1e1b00 */
[----:B--2---:R-:W-:-:S07]  /*2c40*/  DFMA R6, R22, R6, R4 ;  /* 0x000000061606722b */ /* 0x004fce0000000004 */
[----:B------:R0:W-:Y:S04]  /*2c50*/  STG.E.64 desc[UR6][R24.64], R6 ;  /* 0x0000000618007986 */ /* 0x0001e8000c101b06 */
[----:B------:R-:W2:Y:S04]  /*2c60*/  LDG.E.64 R26, desc[UR6][R18.64+0x8] ;  /* 0x00000806121a7981 */ /* 0x000ea8000c1e1b00 */
        /* <DEDUP_REMOVED lines=11> */
[----:B0-----:R-:W-:Y:S05]  /*2d20*/  @!P0 BRA P2, `(.L_x_42) ;  /* 0x0000000800408947 */ /* 0x001fea0001000000 */
        /* <DEDUP_REMOVED lines=33> */
[----:B------:R-:W-:Y:S02]  /*2f40*/  IMAD.MOV.U32 R5, RZ, RZ, R9 ;  /* 0x000000ffff057224 */ /* 0x000fe400078e0009 */
[----:B------:R-:W-:Y:S02]  /*2f50*/  IMAD.MOV.U32 R8, RZ, RZ, RZ ;  /* 0x000000ffff087224 */ /* 0x000fe400078e00ff */
[----:B------:R-:W-:-:S07]  /*2f60*/  IMAD.MOV.U32 R7, RZ, RZ, 0x40000000 ;  /* 0x40000000ff077424 */ /* 0x000fce00078e00ff */
[----:B------:R-:W-:Y:S05]  /*2f70*/  CALL.REL.NOINC `($__internal_1_$__cuda_sm20_div_rn_f64_full) ;  /* 0x0000001400407944 */ /* 0x000fea0003c00000 */
[----:B------:R-:W-:-:S07]  /*2f80*/  MOV R7, R5 ;  /* 0x0000000500077202 */ /* 0x000fce0000000f00 */
.L_x_44:
[----:B------:R-:W-:Y:S05]  /*2f90*/  BSYNC.RECONVERGENT B2 ;  /* 0x0000000000027941 */ /* 0x000fea0003800200 */
.L_x_43:
[----:B------:R-:W-:Y:S01]  /*2fa0*/  DFMA R14, R14, R6, 1 ;  /* 0x3ff000000e0e742b */ /* 0x000fe20000000006 */
[----:B------:R-:W-:Y:S01]  /*2fb0*/  BSSY.RECONVERGENT B0, `(.L_x_45) ;  /* 0x0000019000007945 */ /* 0x000fe20003800200 */
[----:B------:R-:W-:Y:S02]  /*2fc0*/  IMAD.MOV.U32 R6, RZ, RZ, 0x0 ;  /* 0x00000000ff067424 */ /* 0x000fe400078e00ff */
[----:B------:R-:W-:-:S04]  /*2fd0*/  IMAD.MOV.U32 R7, RZ, RZ, 0x3fd80000 ;  /* 0x3fd80000ff077424 */ /* 0x000fc800078e00ff */
        /* <DEDUP_REMOVED lines=10> */
[----:B------:R-:W-:Y:S02]  /*3080*/  VIADD R5, R13, 0xfff00000 ;  /* 0xfff000000d057836 */ /* 0x000fe40000000000 */
[----:B------:R-:W-:-:S04]  /*3090*/  IMAD.MOV.U32 R4, RZ, RZ, R12 ;  /* 0x000000ffff047224 */ /* 0x000fc800078e000c */
[----:B------:R-:W-:-:S08]  /*30a0*/  DFMA R8, R40, -R40, R10 ;  /* 0x800000282808722b */ /* 0x000fd0000000000a */
[----:B------:R-:W-:Y:S01]  /*30b0*/  DFMA R6, R8, R4, R40 ;  /* 0x000000040806722b */ /* 0x000fe20000000028 */
[----:B------:R-:W-:Y:S10]  /*30c0*/  @!P0 BRA `(.L_x_46) ;  /* 0x00000000001c8947 */ /* 0x000ff40003800000 */
[----:B------:R-:W-:Y:S01]  /*30d0*/  IMAD.MOV.U32 R4, RZ, RZ, R14 ;  /* 0x000000ffff047224 */ /* 0x000fe200078e000e */
[----:B------:R-:W-:Y:S01]  /*30e0*/  MOV R6, R40 ;  /* 0x0000002800067202 */ /* 0x000fe20000000f00 */
[----:B------:R-:W-:Y:S01]  /*30f0*/  IMAD.MOV.U32 R7, RZ, RZ, R41 ;  /* 0x000000ffff077224 */ /* 0x000fe200078e0029 */
[----:B------:R-:W-:-:S07]  /*3100*/  MOV R14, 0x3120 ;  /* 0x00003120000e7802 */ /* 0x000fce0000000f00 */
[----:B------:R-:W-:Y:S05]  /*3110*/  CALL.REL.NOINC `($__internal_2_$__cuda_sm20_dsqrt_rn_f64_mediumpath_v1) ;  /* 0x0000001800707944 */ /* 0x000fea0003c00000 */
[----:B------:R-:W-:Y:S02]  /*3120*/  IMAD.MOV.U32 R6, RZ, RZ, R4 ;  /* 0x000000ffff067224 */ /* 0x000fe400078e0004 */
[----:B------:R-:W-:-:S07]  /*3130*/  IMAD.MOV.U32 R7, RZ, RZ, R5 ;  /* 0x000000ffff077224 */ /* 0x000fce00078e0005 */
.L_x_46:
[----:B------:R-:W-:Y:S05]  /*3140*/  BSYNC.RECONVERGENT B0 ;  /* 0x0000000000007941 */ /* 0x000fea0003800200 */
.L_x_45:
[----:B------:R-:W-:Y:S01]  /*3150*/  DMUL R4, R36, R36 ;  /* 0x0000002424047228 */ /* 0x000fe20000000000 */
[----:B------:R-:W-:Y:S01]  /*3160*/  IMAD.MOV.U32 R10, RZ, RZ, 0x1 ;  /* 0x00000001ff0a7424 */ /* 0x000fe200078e00ff */
[----:B------:R-:W-:Y:S01]  /*3170*/  DMUL R8, R26, R28 ;  /* 0x0000001c1a087228 */ /* 0x000fe20000000000 */
[----:B------:R-:W-:Y:S01]  /*3180*/  BSSY.RECONVERGENT B2, `(.L_x_47) ;  /* 0x000001a000027945 */ /* 0x000fe20003800200 */
[----:B------:R-:W-:Y:S02]  /*3190*/  DMUL R38, R38, R6 ;  /* 0x0000000626267228 */ /* 0x000fe40000000000 */
        /* <DEDUP_REMOVED lines=20> */
[----:B------:R-:W-:-:S07]  /*32e0*/  MOV R4, 0x3300 ;  /* 0x0000330000047802 */ /* 0x000fce0000000f00 */
[----:B------:R-:W-:Y:S05]  /*32f0*/  CALL.REL.NOINC `($__internal_1_$__cuda_sm20_div_rn_f64_full) ;  /* 0x0000001000607944 */ /* 0x000fea0003c00000 */
[----:B------:R-:W-:Y:S02]  /*3300*/  IMAD.MOV.U32 R14, RZ, RZ, R6 ;  /* 0x000000ffff0e7224 */ /* 0x000fe400078e0006 */
[----:B------:R-:W-:-:S07]  /*3310*/  IMAD.MOV.U32 R15, RZ, RZ, R5 ;  /* 0x000000ffff0f7224 */ /* 0x000fce00078e0005 */
.L_x_48:
[----:B------:R-:W-:Y:S05]  /*3320*/  BSYNC.RECONVERGENT B2 ;  /* 0x0000000000027941 */ /* 0x000fea0003800200 */
.L_x_47:
        /* <DEDUP_REMOVED lines=14> */
[----:B------:R-:W-:Y:S02]  /*3410*/  IMAD.MOV.U32 R30, RZ, RZ, R8 ;  /* 0x000000ffff1e7224 */ /* 0x000fe400078e0008 */
[----:B------:R-:W-:-:S07]  /*3420*/  IMAD.MOV.U32 R31, RZ, RZ, R9 ;  /* 0x000000ffff1f7224 */ /* 0x000fce00078e0009 */
.L_x_50:
[----:B------:R-:W-:Y:S05]  /*3430*/  BSYNC.RECONVERGENT B0 ;  /* 0x0000000000007941 */ /* 0x000fea0003800200 */
.L_x_49:
[----:B------:R-:W-:Y:S01]  /*3440*/  DSETP.MAX.AND P0, P2, R38, 2.2204460492503130808e-16, PT ;  /* 0x3cb000002600742a */ /* 0x000fe20003a0f000 */
[----:B------:R-:W-:Y:S01]  /*3450*/  IMAD.MOV.U32 R4, RZ, RZ, R39 ;  /* 0x000000ffff047224 */ /* 0x000fe200078e0027 */
[----:B------:R-:W-:Y:S01]  /*3460*/  BSSY.RECONVERGENT B2, `(.L_x_51) ;  /* 0x0000019000027945 */ /* 0x000fe20003800200 */
[----:B------:R-:W-:-:S03]  /*3470*/  IMAD.MOV.U32 R5, RZ, RZ, 0x80000 ;  /* 0x00080000ff057424 */ /* 0x000fc600078e00ff */
[----:B------:R-:W-:Y:S01]  /*3480*/  FSEL R11, R4, 0.021484375, P0 ;  /* 0x3cb00000040b7808 */ /* 0x000fe20000000000 */
[----:B------:R-:W-:Y:S01]  /*3490*/  IMAD.MOV.U32 R4, RZ, RZ, 0x1 ;  /* 0x00000001ff047424 */ /* 0x000fe200078e00ff */
[----:B------:R-:W-:-:S06]  /*34a0*/  SEL R10, R38, RZ, P0 ;  /* 0x000000ff260a7207 */ /* 0x000fcc0000000000 */
[----:B------:R-:W-:-:S04]  /*34b0*/  @P2 LOP3.LUT R11, R5, 0x3cb00000, RZ, 0xfc, !PT ;  /* 0x3cb00000050b2812 */ /* 0x000fc800078efcff */
        /* <DEDUP_REMOVED lines=12> */
[----:B------:R-:W-:Y:S01]  /*3580*/  MOV R6, R10 ;  /* 0x0000000a00067202 */ /* 0x000fe20000000f00 */
[----:B------:R-:W-:Y:S01]  /*3590*/  IMAD.MOV.U32 R5, RZ, RZ, R11 ;  /* 0x000000ffff057224 */ /* 0x000fe200078e000b */
[----:B------:R-:W-:Y:S01]  /*35a0*/  MOV R4, 0x35e0 ;  /* 0x000035e000047802 */ /* 0x000fe20000000f00 */
[----:B------:R-:W-:Y:S02]  /*35b0*/  IMAD.MOV.U32 R8, RZ, RZ, RZ ;  /* 0x000000ffff087224 */ /* 0x000fe400078e00ff */
[----:B------:R-:W-:-:S07]  /*35c0*/  IMAD.MOV.U32 R7, RZ, RZ, 0x40100000 ;  /* 0x40100000ff077424 */ /* 0x000fce00078e00ff */
[----:B------:R-:W-:Y:S05]  /*35d0*/  CALL.REL.NOINC `($__internal_1_$__cuda_sm20_div_rn_f64_full) ;  /* 0x0000000c00a87944 */ /* 0x000fea0003c00000 */
[----:B------:R-:W-:-:S07]  /*35e0*/  IMAD.MOV.U32 R4, RZ, RZ, R6 ;  /* 0x000000ffff047224 */ /* 0x000fce00078e0006 */
.L_x_52:
[----:B------:R-:W-:Y:S05]  /*35f0*/  BSYNC.RECONVERGENT B2 ;  /* 0x0000000000027941 */ /* 0x000fea0003800200 */
.L_x_51:
[----:B------:R-:W-:-:S08]  /*3600*/  DMUL R30, R28, -R30 ;  /* 0x8000001e1c1e7228 */ /* 0x000fd00000000000 */
[----:B------:R-:W-:-:S08]  /*3610*/  DFMA R30, R26, R14, R30 ;  /* 0x0000000e1a1e722b */ /* 0x000fd0000000001e */
[----:B------:R-:W-:-:S11]  /*3620*/  DMUL R8, R30, R4 ;  /* 0x000000041e087228 */ /* 0x000fd60000000000 */
.L_x_42:
[----:B------:R-:W-:Y:S05]  /*3630*/  BSYNC.RECONVERGENT B1 ;  /* 0x0000000000017941 */ /* 0x000fea0003800200 */
.L_x_41:
[----:B------:R-:W2:Y:S01]  /*3640*/  LDG.E.64 R4, desc[UR6][R24.64+0x8] ;  /* 0x0000080618047981 */ /* 0x000ea2000c1e1b00 */
[----:B------:R-:W-:Y:S01]  /*3650*/  UIADD3 UR5, UPT, UPT, UR5, 0x2, URZ ;  /* 0x0000000205057890 */ /* 0x000fe2000fffe0ff */
[----:B------:R-:W-:Y:S01]  /*3660*/  VIADD R3, R3, 0x2 ;  /* 0x0000000203037836 */ /* 0x000fe20000000000 */
[----:B------:R-:W-:Y:S02]  /*3670*/  UIADD3 UR4, UPT, UPT, UR4, 0x2, URZ ;  /* 0x0000000204047890 */ /* 0x000fe4000fffe0ff */
[----:B------:R-:W-:Y:S01]  /*3680*/  UISETP.NE.AND UP0, UPT, UR5, URZ, UPT ;  /* 0x000000ff0500728c */ /* 0x000fe2000bf05270 */
[----:B--2---:R-:W-:-:S07]  /*3690*/  DFMA R4, R22, R8, R4 ;  /* 0x000000081604722b */ /* 0x004fce0000000004 */
[----:B------:R0:W-:Y:S01]  /*36a0*/  STG.E.64 desc[UR6][R24.64+0x8], R4 ;  /* 0x0000080418007986 */ /* 0x0001e2000c101b06 */
[----:B------:R-:W-:Y:S05]  /*36b0*/  BRA.U UP0, `(.L_x_53) ;  /* 0xffffffe900c87547 */ /* 0x000fea000b83ffff */
[----:B------:R-:W1:Y:S02]  /*36c0*/  LDCU UR4, c[0x0][0x388] ;  /* 0x00007100ff0477ac */ /* 0x000e640008000800 */
[----:B-1----:R-:W-:-:S12]  /*36d0*/  ULOP3.LUT UR4, UR4, 0x7ffffffe, URZ, 0xc0, !UPT ;  /* 0x7ffffffe04047892 */ /* 0x002fd8000f8ec0ff */
.L_x_28:
[----:B------:R-:W1:Y:S02]  /*36e0*/  LDCU UR5, c[0x0][0x388] ;  /* 0x00007100ff0577ac */ /* 0x000e640008000800 */
[----:B-1----:R-:W-:-:S04]  /*36f0*/  ULOP3.LUT UR5, UR5, 0x1, URZ, 0xc0, !UPT ;  /* 0x0000000105057892 */ /* 0x002fc8000f8ec0ff */
[----:B------:R-:W-:-:S09]  /*3700*/  UISETP.NE.U32.AND UP0, UPT, UR5, 0x1, UPT ;  /* 0x000000010500788c */ /* 0x000fd2000bf05070 */
[----:B------:R-:W-:Y:S05]  /*3710*/  BRA.U UP0, `(.L_x_16) ;  /* 0x0000000900b07547 */ /* 0x000fea000b800000 */
[----:B0-----:R-:W2:Y:S04]  /*3720*/  LDG.E.64 R24, desc[UR6][R20.64] ;  /* 0x0000000614187981 */ /* 0x001ea8000c1e1b00 */
[----:B------:R-:W3:Y:S04]  /*3730*/  LDG.E.64 R28, desc[UR6][R20.64+0x8] ;  /* 0x00000806141c7981 */ /* 0x000ee8000c1e1b00 */
[----:B------:R-:W3:Y:S04]  /*3740*/  LDG.E.64 R32, desc[UR6][R18.64+0x8] ;  /* 0x0000080612207981 */ /* 0x000ee8000c1e1b00 */
[----:B------:R-:W2:Y:S01]  /*3750*/  LDG.E.64 R34, desc[UR6][R18.64] ;  /* 0x0000000612227981 */ /* 0x000ea2000c1e1b00 */
[----:B------:R-:W-:Y:S01]  /*3760*/  UMOV UR8, 0x88e368f1 ;  /* 0x88e368f100087882 */ /* 0x000fe20000000000 */
[----:B------:R-:W-:Y:S01]  /*3770*/  UMOV UR9, 0x3ee4f8b5 ;  /* 0x3ee4f8b500097882 */ /* 0x000fe20000000000 */
[----:B------:R-:W-:Y:S01]  /*3780*/  BSSY.RECONVERGENT B1, `(.L_x_54) ;  /* 0x000009f000017945 */ /* 0x000fe20003800200 */
[----:B------:R-:W-:Y:S01]  /*3790*/  CS2R R6, SRZ ;  /* 0x0000000000067805 */ /* 0x000fe2000001ff00 */
[----:B---3--:R-:W-:-:S02]  /*37a0*/  DADD R4, R32, -R28 ;  /* 0x0000000020047229 */ /* 0x008fc4000000081c */
[----:B--2---:R-:W-:-:S06]  /*37b0*/  DADD R14, R34, -R24 ;  /* 0x00000000220e7229 */ /* 0x004fcc0000000818 */
        /* <DEDUP_REMOVED lines=14> */
[----:B------:R-:W-:Y:S02]  /*38a0*/  FSEL R30, R6, 1.5231795214734853228e-34, !P0 ;  /* 0x074a771d061e7808 */ /* 0x000fe40004000000 */
[----:B------:R-:W-:Y:S02]  /*38b0*/  FSEL R31, R7, 1.8749974966049194336, !P0 ;  /* 0x3fefffeb071f7808 */ /* 0x000fe40004000000 */
[----:B------:R-:W-:Y:S02]  /*38c0*/  FSEL R20, R8, 1.5231795214734853228e-34, !P2 ;  /* 0x074a771d08147808 */ /* 0x000fe40005000000 */
[----:B------:R-:W-:Y:S02]  /*38d0*/  FSEL R21, R9, 1.8749974966049194336, !P2 ;  /* 0x3fefffeb09157808 */ /* 0x000fe40005000000 */
[----:B------:R-:W-:Y:S01]  /*38e0*/  DADD R30, -R30, 1 ;  /* 0x3ff000001e1e7429 */ /* 0x000fe20000000100 */
[----:B------:R-:W-:-:S03]  /*38f0*/  MOV R6, 0x1 ;  /* 0x0000000100067802 */ /* 0x000fc60000000f00 */
        /* <DEDUP_REMOVED lines=20> */
[----:B------:R-:W-:-:S07]  /*3a40*/  IMAD.MOV.U32 R7, RZ, RZ, R5 ;  /* 0x000000ffff077224 */ /* 0x000fce00078e0005 */
.L_x_57:
[----:B------:R-:W-:Y:S05]  /*3a50*/  BSYNC.RECONVERGENT B2 ;  /* 0x0000000000027941 */ /* 0x000fea0003800200 */
.L_x_56:
[----:B------:R-:W-:Y:S01]  /*3a60*/  DFMA R14, R14, R6, 1 ;  /* 0x3ff000000e0e742b */ /* 0x000fe20000000006 */
[----:B------:R-:W-:Y:S01]  /*3a70*/  IMAD.MOV.U32 R8, RZ, RZ, 0x0 ;  /* 0x00000000ff087424 */ /* 0x000fe200078e00ff */
[----:B------:R-:W-:Y:S01]  /*3a80*/  BSSY.RECONVERGENT B0, `(.L_x_58) ;  /* 0x000001b000007945 */ /* 0x000fe20003800200 */
[----:B------:R-:W-:-:S05]  /*3a90*/  IMAD.MOV.U32 R9, RZ, RZ, 0x3fd80000 ;  /* 0x3fd80000ff097424 */ /* 0x000fca00078e00ff */
[----:B------:R-:W-:-:S06]  /*3aa0*/  DFMA R10, R14, R14, -1 ;  /* 0xbff000000e0a742b */ /* 0x000fcc000000000e */
[----:B------:R-:W0:Y:S04]  /*3ab0*/  MUFU.RSQ64H R5, R11 ;  /* 0x0000000b00057308 */ /* 0x000e280000001c00 */
[----:B------:R-:W-:-:S04]  /*3ac0*/  IADD3 R4, PT, PT, R11, -0x3500000, RZ ;  /* 0xfcb000000b047810 */ /* 0x000fc80007ffe0ff */
[----:B------:R-:W-:Y:S02]  /*3ad0*/  ISETP.GE.U32.AND P0, PT, R4, 0x7ca00000, PT ;  /* 0x7ca000000400780c */ /* 0x000fe40003f06070 */
        /* <DEDUP_REMOVED lines=21> */
.L_x_59:
[----:B------:R-:W-:Y:S05]  /*3c30*/  BSYNC.RECONVERGENT B0 ;  /* 0x0000000000007941 */ /* 0x000fea0003800200 */
.L_x_58:
[----:B------:R-:W-:Y:S01]  /*3c40*/  DMUL R6, R26, R6 ;  /* 0x000000061a067228 */ /* 0x000fe20000000000 */
[----:B------:R-:W-:Y:S01]  /*3c50*/  IMAD.MOV.U32 R4, RZ, RZ, 0x80000 ;  /* 0x00080000ff047424 */ /* 0x000fe200078e00ff */
[----:B------:R-:W-:Y:S06]  /*3c60*/  BSSY.RECONVERGENT B2, `(.L_x_60) ;  /* 0x000001b000027945 */ /* 0x000fec0003800200 */
[----:B------:R-:W-:Y:S02]  /*3c70*/  DSETP.MAX.AND P0, P2, R6, 2.2204460492503130808e-16, PT ;  /* 0x3cb000000600742a */ /* 0x000fe40003a0f000 */
[----:B------:R-:W-:-:S04]  /*3c80*/  IMAD.MOV.U32 R3, RZ, RZ, R7 ;  /* 0x000000ffff037224 */ /* 0x000fc800078e0007 */
[----:B------:R-:W-:Y:S02]  /*3c90*/  SEL R8, R6, RZ, P0 ;  /* 0x000000ff06087207 */ /* 0x000fe40000000000 */
[----:B------:R-:W-:-:S06]  /*3ca0*/  FSEL R9, R3, 0.021484375, P0 ;  /* 0x3cb0000003097808 */ /* 0x000fcc0000000000 */
        /* <DEDUP_REMOVED lines=15> */
[----:B------:R-:W-:Y:S01]  /*3da0*/  MOV R8, RZ ;  /* 0x000000ff00087202 */ /* 0x000fe20000000f00 */
[----:B------:R-:W-:Y:S01]  /*3db0*/  IMAD.MOV.U32 R5, RZ, RZ, R9 ;  /* 0x000000ffff057224 */ /* 0x000fe200078e0009 */
[----:B------:R-:W-:Y:S01]  /*3dc0*/  MOV R4, 0x3df0 ;  /* 0x00003df000047802 */ /* 0x000fe20000000f00 */
[----:B------:R-:W-:-:S07]  /*3dd0*/  IMAD.MOV.U32 R7, RZ, RZ, 0x40100000 ;  /* 0x40100000ff077424 */ /* 0x000fce00078e00ff */
[----:B------:R-:W-:Y:S05]  /*3de0*/  CALL.REL.NOINC `($__internal_1_$__cuda_sm20_div_rn_f64_full) ;  /* 0x0000000400a47944 */ /* 0x000fea0003c00000 */
[----:B------:R-:W-:Y:S02]  /*3df0*/  IMAD.MOV.U32 R14, RZ, RZ, R6 ;  /* 0x000000ffff0e7224 */ /* 0x000fe400078e0006 */
[----:B------:R-:W-:-:S07]  /*3e00*/  IMAD.MOV.U32 R15, RZ, RZ, R5 ;  /* 0x000000ffff0f7224 */ /* 0x000fce00078e0005 */
.L_x_61:
[----:B------:R-:W-:Y:S05]  /*3e10*/  BSYNC.RECONVERGENT B2 ;  /* 0x0000000000027941 */ /* 0x000fea0003800200 */
.L_x_60:
        /* <DEDUP_REMOVED lines=28> */
.L_x_63:
[----:B------:R-:W-:Y:S05]  /*3fe0*/  BSYNC.RECONVERGENT B2 ;  /* 0x0000000000027941 */ /* 0x000fea0003800200 */
.L_x_62:
        /* <DEDUP_REMOVED lines=12> */
[----:B------:R-:W-:Y:S02]  /*40b0*/  MOV R37, R31 ;  /* 0x0000001f00257202 */ /* 0x000fe40000000f00 */
[----:B------:R-:W-:Y:S01]  /*40c0*/  MOV R4, 0x40f0 ;  /* 0x000040f000047802 */ /* 0x000fe20000000f00 */
[----:B------:R-:W-:-:S07]  /*40d0*/  VIADD R6, R6, 0xfff00000 ;  /* 0xfff0000006067836 */ /* 0x000fce0000000000 */
[----:B------:R-:W-:Y:S05]  /*40e0*/  CALL.REL.NOINC `($__internal_0_$__cuda_sm20_dblrcp_rn_slowpath_v3) ;  /* 0x00000000004c7944 */ /* 0x000fea0003c00000 */
.L_x_65:
[----:B------:R-:W-:Y:S05]  /*40f0*/  BSYNC.RECONVERGENT B0 ;  /* 0x0000000000007941 */ /* 0x000fea0003800200 */
.L_x_64:
[----:B------:R-:W-:-:S13]  /*4100*/  ISETP.NE.AND P0, PT, RZ, UR4, PT ;  /* 0x00000004ff007c0c */ /* 0x000fda000bf05270 */
[-C--:B------:R-:W-:Y:S02]  /*4110*/  @P0 DMUL R28, R28, R8.reuse ;  /* 0x000000081c1c0228 */ /* 0x080fe40000000000 */
[----:B------:R-:W-:-:S06]  /*4120*/  @!P0 DMUL R8, R24, R8 ;  /* 0x0000000818088228 */ /* 0x000fcc0000000000 */
[-C--:B------:R-:W-:Y:S02]  /*4130*/  @P0 DFMA R28, R32, R12.reuse, -R28 ;  /* 0x0000000c201c022b */ /* 0x080fe4000000081c */
[----:B------:R-:W-:-:S06]  /*4140*/  @!P0 DFMA R8, R34, R12, -R8 ;  /* 0x0000000c2208822b */ /* 0x000fcc0000000808 */
[-C--:B------:R-:W-:Y:S02]  /*4150*/  @P0 DMUL R6, R28, R14.reuse ;  /* 0x0000000e1c060228 */ /* 0x080fe40000000000 */
[----:B------:R-:W-:-:S11]  /*4160*/  @!P0 DMUL R6, R8, R14 ;  /* 0x0000000e08068228 */ /* 0x000fd60000000000 */
.L_x_55:
[----:B------:R-:W-:Y:S05]  /*4170*/  BSYNC.RECONVERGENT B1 ;  /* 0x0000000000017941 */ /* 0x000fea0003800200 */
.L_x_54:
[----:B------:R-:W0:Y:S01]  /*4180*/  LDC.64 R4, c[0x0][0x3a0] ;  /* 0x0000e800ff047b82 */ /* 0x000e220000000a00 */
[----:B------:R-:W-:-:S04]  /*4190*/  VIADD R3, R0, UR4 ;  /* 0x0000000400037c36 */ /* 0x000fc80008000000 */
[----:B0-----:R-:W-:-:S05]  /*41a0*/  IMAD.WIDE R4, R3, 0x8, R4 ;  /* 0x0000000803047825 */ /* 0x001fca00078e0204 */
[----:B------:R-:W2:Y:S02]  /*41b0*/  LDG.E.64 R8, desc[UR6][R4.64] ;  /* 0x0000000604087981 */ /* 0x000ea4000c1e1b00 */
[----:B--2---:R-:W-:-:S07]  /*41c0*/  DFMA R6, R22, R6, R8 ;  /* 0x000000061606722b */ /* 0x004fce0000000008 */
[----:B------:R1:W-:Y:S04]  /*41d0*/  STG.E.64 desc[UR6][R4.64], R6 ;  /* 0x0000000604007986 */ /* 0x0003e8000c101b06 */
.L_x_16:
[----:B------:R-:W-:Y:S05]  /*41e0*/  @P1 BRA `(.L_x_66) ;  /* 0xffffffcc00e01947 */ /* 0x000fea000383ffff */
.L_x_0:
[----:B------:R-:W3:Y:S02]  /*41f0*/  LDC.64 R2, c[0x0][0x3d0] ;  /* 0x0000f400ff027b82 */ /* 0x000ee40000000a00 */
[----:B---3--:R-:W-:Y:S01]  /*4200*/  REDG.E.ADD.F64.RN.STRONG.GPU desc[UR6][R2.64], R16 ;  /* 0x00000010020079a6 */ /* 0x008fe2000c12ff06 */
[----:B------:R-:W-:Y:S05]  /*4210*/  EXIT ;  /* 0x000000000000794d */ /* 0x000fea0003800000 */
        .weak           $__internal_0_$__cuda_sm20_dblrcp_rn_slowpath_v3
        .type           $__internal_0_$__cuda_sm20_dblrcp_rn_slowpath_v3,@function
        .size           $__internal_0_$__cuda_sm20_dblrcp_rn_slowpath_v3,($__internal_1_$__cuda_sm20_div_rn_f64_full - $__internal_0_$__cuda_sm20_dblrcp_rn_slowpath_v3)
$__internal_0_$__cuda_sm20_dblrcp_rn_slowpath_v3:
[----:B------:R-:W-:Y:S01]  /*4220*/  DSETP.GTU.AND P0, PT, |R36|, +INF , PT ;  /* 0x7ff000002400742a */ /* 0x000fe20003f0c200 */
[----:B------:R-:W-:-:S13]  /*4230*/  BSSY.RECONVERGENT B2, `(.L_x_67) ;  /* 0x0000022000027945 */ /* 0x000fda0003800200 */
[----:B------:R-:W-:Y:S05]  /*4240*/  @P0 BRA `(.L_x_68) ;  /* 0x0000000000780947 */ /* 0x000fea0003800000 */
[----:B------:R-:W-:-:S05]  /*4250*/  LOP3.LUT R5, R37, 0x7fffffff, RZ, 0xc0, !PT ;  /* 0x7fffffff25057812 */ /* 0x000fca00078ec0ff */
[----:B------:R-:W-:-:S05]  /*4260*/  VIADD R7, R5, 0xffffffff ;  /* 0xffffffff05077836 */ /* 0x000fca0000000000 */
[----:B------:R-:W-:-:S13]  /*4270*/  ISETP.GE.U32.AND P0, PT, R7, 0x7fefffff, PT ;  /* 0x7fefffff0700780c */ /* 0x000fda0003f06070 */
[----:B------:R-:W-:Y:S01]  /*4280*/  @P0 LOP3.LUT R9, R37, 0x7ff00000, RZ, 0x3c, !PT ;  /* 0x7ff0000025090812 */ /* 0x000fe200078e3cff */
[----:B------:R-:W-:Y:S01]  /*4290*/  @P0 IMAD.MOV.U32 R8, RZ, RZ, RZ ;  /* 0x000000ffff080224 */ /* 0x000fe200078e00ff */
[----:B------:R-:W-:Y:S06]  /*42a0*/  @P0 BRA `(.L_x_69) ;  /* 0x0000000000680947 */ /* 0x000fec0003800000 */
[----:B------:R-:W-:-:S13]  /*42b0*/  ISETP.GE.U32.AND P0, PT, R5, 0x1000001, PT ;  /* 0x010000010500780c */ /* 0x000fda0003f06070 */
[----:B------:R-:W-:Y:S05]  /*42c0*/  @!P0 BRA `(.L_x_70) ;  /* 0x0000000000348947 */ /* 0x000fea0003800000 */
[----:B------:R-:W-:Y:S01]  /*42d0*/  VIADD R9, R37, 0xc0200000 ;  /* 0xc020000025097836 */ /* 0x000fe20000000000 */
[----:B------:R-:W-:-:S03]  /*42e0*/  MOV R8, R36 ;  /* 0x0000002400087202 */ /* 0x000fc60000000f00 */
[----:B------:R-:W0:Y:S03]  /*42f0*/  MUFU.RCP64H R7, R9 ;  /* 0x0000000900077308 */ /* 0x000e260000001800 */
[----:B0-----:R-:W-:-:S08]  /*4300*/  DFMA R10, -R8, R6, 1 ;  /* 0x3ff00000080a742b */ /* 0x001fd00000000106 */
[----:B------:R-:W-:-:S08]  /*4310*/  DFMA R10, R10, R10, R10 ;  /* 0x0000000a0a0a722b */ /* 0x000fd0000000000a */
[----:B------:R-:W-:-:S08]  /*4320*/  DFMA R10, R6, R10, R6 ;  /* 0x0000000a060a722b */ /* 0x000fd00000000006 */
[----:B------:R-:W-:-:S08]  /*4330*/  DFMA R6, -R8, R10, 1 ;  /* 0x3ff000000806742b */ /* 0x000fd0000000010a */
[----:B------:R-:W-:-:S08]  /*4340*/  DFMA R6, R10, R6, R10 ;  /* 0x000000060a06722b */ /* 0x000fd0000000000a */
[----:B------:R-:W-:-:S08]  /*4350*/  DMUL R6, R6, 2.2250738585072013831e-308 ;  /* 0x0010000006067828 */ /* 0x000fd00000000000 */
[----:B------:R-:W-:-:S08]  /*4360*/  DFMA R10, -R36, R6, 1 ;  /* 0x3ff00000240a742b */ /* 0x000fd00000000106 */
[----:B------:R-:W-:-:S08]  /*4370*/  DFMA R10, R10, R10, R10 ;  /* 0x0000000a0a0a722b */ /* 0x000fd0000000000a */
[----:B------:R-:W-:Y:S01]  /*4380*/  DFMA R8, R6, R10, R6 ;  /* 0x0000000a0608722b */ /* 0x000fe20000000006 */
[----:B------:R-:W-:Y:S10]  /*4390*/  BRA `(.L_x_69) ;  /* 0x00000000002c7947 */ /* 0x000ff40003800000 */
.L_x_70:
[----:B------:R-:W-:-:S06]  /*43a0*/  DMUL R36, R36, 8.11296384146066816958e+31 ;  /* 0x4690000024247828 */ /* 0x000fcc0000000000 */
[----:B------:R-:W0:Y:S02]  /*43b0*/  MUFU.RCP64H R7, R37 ;  /* 0x0000002500077308 */ /* 0x000e240000001800 */
[----:B0-----:R-:W-:-:S08]  /*43c0*/  DFMA R8, -R36, R6, 1 ;  /* 0x3ff000002408742b */ /* 0x001fd00000000106 */
[----:B------:R-:W-:-:S08]  /*43d0*/  DFMA R8, R8, R8, R8 ;  /* 0x000000080808722b */ /* 0x000fd00000000008 */
[----:B------:R-:W-:-:S08]  /*43e0*/  DFMA R8, R6, R8, R6 ;  /* 0x000000080608722b */ /* 0x000fd00000000006 */
[----:B------:R-:W-:-:S08]  /*43f0*/  DFMA R6, -R36, R8, 1 ;  /* 0x3ff000002406742b */ /* 0x000fd00000000108 */
[----:B------:R-:W-:-:S08]  /*4400*/  DFMA R6, R8, R6, R8 ;  /* 0x000000060806722b */ /* 0x000fd00000000008 */
[----:B------:R-:W-:Y:S01]  /*4410*/  DMUL R8, R6, 8.11296384146066816958e+31 ;  /* 0x4690000006087828 */ /* 0x000fe20000000000 */
[----:B------:R-:W-:Y:S10]  /*4420*/  BRA `(.L_x_69) ;  /* 0x0000000000087947 */ /* 0x000ff40003800000 */
.L_x_68:
[----:B------:R-:W-:Y:S01]  /*4430*/  LOP3.LUT R9, R37, 0x80000, RZ, 0xfc, !PT ;  /* 0x0008000025097812 */ /* 0x000fe200078efcff */
[----:B------:R-:W-:-:S07]  /*4440*/  IMAD.MOV.U32 R8, RZ, RZ, R36 ;  /* 0x000000ffff087224 */ /* 0x000fce00078e0024 */
.L_x_69:
[----:B------:R-:W-:Y:S05]  /*4450*/  BSYNC.RECONVERGENT B2 ;  /* 0x0000000000027941 */ /* 0x000fea0003800200 */
.L_x_67:
[----:B------:R-:W-:-:S04]  /*4460*/  IMAD.MOV.U32 R5, RZ, RZ, 0x0 ;  /* 0x00000000ff057424 */ /* 0x000fc800078e00ff */
[----:B------:R-:W-:Y:S05]  /*4470*/  RET.REL.NODEC R4 `(_Z3addiiiiiPdS_PiS0_S0_S_S_S_) ;  /* 0xffffffb804e07950 */ /* 0x000fea0003c3ffff */
        .weak           $__internal_1_$__cuda_sm20_div_rn_f64_full
        .type           $__internal_1_$__cuda_sm20_div_rn_f64_full,@function
        .size           $__internal_1_$__cuda_sm20_div_rn_f64_full,($__internal_2_$__cuda_sm20_dsqrt_rn_f64_mediumpath_v1 - $__internal_1_$__cuda_sm20_div_rn_f64_full)
$__internal_1_$__cuda_sm20_div_rn_f64_full:
[C---:B------:R-:W-:Y:S01]  /*4480*/  FSETP.GEU.AND P0, PT, |R5|.reuse, 1.469367938527859385e-39, PT ;  /* 0x001000000500780b */ /* 0x040fe20003f0e200 */
[--C-:B------:R-:W-:Y:S01]  /*4490*/  IMAD.MOV.U32 R10, RZ, RZ, R6.reuse ;  /* 0x000000ffff0a7224 */ /* 0x100fe200078e0006 */
[----:B------:R-:W-:Y:S01]  /*44a0*/  LOP3.LUT R9, R5, 0x800fffff, RZ, 0xc0, !PT ;  /* 0x800fffff05097812 */ /* 0x000fe200078ec0ff */
[----:B------:R-:W-:Y:S01]  /*44b0*/  IMAD.MOV.U32 R11, RZ, RZ, R5 ;  /* 0x000000ffff0b7224 */ /* 0x000fe200078e0005 */
[----:B------:R-:W-:Y:S01]  /*44c0*/  MOV R40, R8 ;  /* 0x0000000800287202 */ /* 0x000fe20000000f00 */
[----:B------:R-:W-:Y:S01]  /*44d0*/  IMAD.MOV.U32 R12, RZ, RZ, R6 ;  /* 0x000000ffff0c7224 */ /* 0x000fe200078e0006 */
[----:B------:R-:W-:Y:S01]  /*44e0*/  LOP3.LUT R13, R9, 0x3ff00000, RZ, 0xfc, !PT ;  /* 0x3ff00000090d7812 */ /* 0x000fe200078efcff */
[----:B------:R-:W-:Y:S01]  /*44f0*/  IMAD.MOV.U32 R41, RZ, RZ, R7 ;  /* 0x000000ffff297224 */ /* 0x000fe200078e0007 */
[----:B------:R-:W-:Y:S01]  /*4500*/  LOP3.LUT R7, R5, 0x7ff00000, RZ, 0xc0, !PT ;  /* 0x7ff0000005077812 */ /* 0x000fe200078ec0ff */
[----:B------:R-:W-:Y:S01]  /*4510*/  IMAD.MOV.U32 R42, RZ, RZ, 0x1 ;  /* 0x00000001ff2a7424 */ /* 0x000fe200078e00ff */
[----:B------:R-:W-:Y:S01]  /*4520*/  BSSY.RECONVERGENT B0, `(.L_x_71) ;  /* 0x0000056000007945 */ /* 0x000fe20003800200 */
[----:B------:R-:W-:Y:S01]  /*4530*/  IMAD.MOV.U32 R5, RZ, RZ, 0x1ca00000 ;  /* 0x1ca00000ff057424 */ /* 0x000fe200078e00ff */
[C---:B------:R-:W-:Y:S01]  /*4540*/  FSETP.GEU.AND P3, PT, |R41|.reuse, 1.469367938527859385e-39, PT ;  /* 0x001000002900780b */ /* 0x040fe20003f6e200 */
[----:B------:R-:W-:Y:S01]  /*4550*/  @!P0 DMUL R12, R10, 8.98846567431157953865e+307 ;  /* 0x7fe000000a0c8828 */ /* 0x000fe20000000000 */
[----:B------:R-:W-:-:S04]  /*4560*/  LOP3.LUT R6, R41, 0x7ff00000, RZ, 0xc0, !PT ;  /* 0x7ff0000029067812 */ /* 0x000fc800078ec0ff */
[----:B------:R-:W-:Y:S01]  /*4570*/  ISETP.GE.U32.AND P2, PT, R6, R7, PT ;  /* 0x000000070600720c */ /* 0x000fe20003f46070 */
[----:B------:R-:W0:Y:S03]  /*4580*/  MUFU.RCP64H R43, R13 ;  /* 0x0000000d002b7308 */ /* 0x000e260000001800 */
[----:B------:R-:W-:Y:S02]  /*4590*/  SEL R8, R5, 0x63400000, !P2 ;  /* 0x6340000005087807 */ /* 0x000fe40005000000 */
[----:B------:R-:W-:Y:S01]  /*45a0*/  @!P0 LOP3.LUT R7, R13, 0x7ff00000, RZ, 0xc0, !PT ;  /* 0x7ff000000d078812 */ /* 0x000fe200078ec0ff */
[----:B------:R-:W-:Y:S01]  /*45b0*/  @!P3 IMAD.MOV.U32 R44, RZ, RZ, RZ ;  /* 0x000000ffff2cb224 */ /* 0x000fe200078e00ff */
[----:B------:R-:W-:-:S04]  /*45c0*/  @!P3 LOP3.LUT R9, R11, 0x7ff00000, RZ, 0xc0, !PT ;  /* 0x7ff000000b09b812 */ /* 0x000fc800078ec0ff */
[----:B------:R-:W-:-:S04]  /*45d0*/  @!P3 ISETP.GE.U32.AND P4, PT, R6, R9, PT ;  /* 0x000000090600b20c */ /* 0x000fc80003f86070 */
[----:B------:R-:W-:Y:S01]  /*45e0*/  @!P3 SEL R9, R5, 0x63400000, !P4 ;  /* 0x634000000509b807 */ /* 0x000fe20006000000 */
[----:B0-----:R-:W-:-:S03]  /*45f0*/  DFMA R46, R42, -R12, 1 ;  /* 0x3ff000002a2e742b */ /* 0x001fc6000000080c */
[----:B------:R-:W-:-:S04]  /*4600*/  @!P3 LOP3.LUT R9, R9, 0x80000000, R41, 0xf8, !PT ;  /* 0x800000000909b812 */ /* 0x000fc800078ef829 */
[----:B------:R-:W-:Y:S01]  /*4610*/  @!P3 LOP3.LUT R45, R9, 0x100000, RZ, 0xfc, !PT ;  /* 0x00100000092db812 */ /* 0x000fe200078efcff */
[----:B------:R-:W-:-:S08]  /*4620*/  DFMA R46, R46, R46, R46 ;  /* 0x0000002e2e2e722b */ /* 0x000fd0000000002e */
[----:B------:R-:W-:Y:S01]  /*4630*/  DFMA R46, R42, R46, R42 ;  /* 0x0000002e2a2e722b */ /* 0x000fe2000000002a */
[----:B------:R-:W-:Y:S01]  /*4640*/  LOP3.LUT R43, R8, 0x800fffff, R41, 0xf8, !PT ;  /* 0x800fffff082b7812 */ /* 0x000fe200078ef829 */
[----:B------:R-:W-:-:S06]  /*4650*/  IMAD.MOV.U32 R42, RZ, RZ, R40 ;  /* 0x000000ffff2a7224 */ /* 0x000fcc00078e0028 */
[----:B------:R-:W-:Y:S02]  /*4660*/  DFMA R8, R46, -R12, 1 ;  /* 0x3ff000002e08742b */ /* 0x000fe4000000080c */
[----:B------:R-:W-:-:S06]  /*4670*/  @!P3 DFMA R42, R42, 2, -R44 ;  /* 0x400000002a2ab82b */ /* 0x000fcc000000082c */
[----:B------:R-:W-:Y:S01]  /*4680*/  DFMA R46, R46, R8, R46 ;  /* 0x000000082e2e722b */ /* 0x000fe2000000002e */
[----:B------:R-:W-:-:S03]  /*4690*/  MOV R8, R6 ;  /* 0x0000000600087202 */ /* 0x000fc60000000f00 */
[----:B------:R-:W-:-:S04]  /*46a0*/  @!P3 LOP3.LUT R8, R43, 0x7ff00000, RZ, 0xc0, !PT ;  /* 0x7ff000002b08b812 */ /* 0x000fc800078ec0ff */
[----:B------:R-:W-:Y:S01]  /*46b0*/  DMUL R44, R46, R42 ;  /* 0x0000002a2e2c7228 */ /* 0x000fe20000000000 */
[----:B------:R-:W-:-:S05]  /*46c0*/  VIADD R9, R8, 0xffffffff ;  /* 0xffffffff08097836 */ /* 0x000fca0000000000 */
[----:B------:R-:W-:Y:S01]  /*46d0*/  ISETP.GT.U32.AND P0, PT, R9, 0x7feffffe, PT ;  /* 0x7feffffe0900780c */ /* 0x000fe20003f04070 */
[----:B------:R-:W-:Y:S01]  /*46e0*/  VIADD R9, R7, 0xffffffff ;  /* 0xffffffff07097836 */ /* 0x000fe20000000000 */
[----:B------:R-:W-:-:S04]  /*46f0*/  DFMA R48, R44, -R12, R42 ;  /* 0x8000000c2c30722b */ /* 0x000fc8000000002a */
[----:B------:R-:W-:-:S04]  /*4700*/  ISETP.GT.U32.OR P0, PT, R9, 0x7feffffe, P0 ;  /* 0x7feffffe0900780c */ /* 0x000fc80000704470 */
[----:B------:R-:W-:-:S09]  /*4710*/  DFMA R44, R46, R48, R44 ;  /* 0x000000302e2c722b */ /* 0x000fd2000000002c */
[----:B------:R-:W-:Y:S05]  /*4720*/  @P0 BRA `(.L_x_72) ;  /* 0x0000000000740947 */ /* 0x000fea0003800000 */
[----:B------:R-:W-:-:S04]  /*4730*/  LOP3.LUT R7, R11, 0x7ff00000, RZ, 0xc0, !PT ;  /* 0x7ff000000b077812 */ /* 0x000fc800078ec0ff */
[CC--:B------:R-:W-:Y:S02]  /*4740*/  VIADDMNMX R8, R6.reuse, -R7.reuse, 0xb9600000, !PT ;  /* 0xb960000006087446 */ /* 0x0c0fe40007800907 */
[----:B------:R-:W-:Y:S01]  /*4750*/  ISETP.GE.U32.AND P0, PT, R6, R7, PT ;  /* 0x000000070600720c */ /* 0x000fe20003f06070 */
[----:B------:R-:W-:Y:S01]  /*4760*/  IMAD.MOV.U32 R6, RZ, RZ, RZ ;  /* 0x000000ffff067224 */ /* 0x000fe200078e00ff */
[----:B------:R-:W-:Y:S02]  /*4770*/  VIMNMX R8, PT, PT, R8, 0x46a00000, PT ;  /* 0x46a0000008087848 */ /* 0x000fe40003fe0100 */
[----:B------:R-:W-:-:S05]  /*4780*/  SEL R5, R5, 0x63400000, !P0 ;  /* 0x6340000005057807 */ /* 0x000fca0004000000 */
[----:B------:R-:W-:-:S04]  /*4790*/  IMAD.IADD R5, R8, 0x1, -R5 ;  /* 0x0000000108057824 */ /* 0x000fc800078e0a05 */
[----:B------:R-:W-:-:S06]  /*47a0*/  VIADD R7, R5, 0x7fe00000 ;  /* 0x7fe0000005077836 */ /* 0x000fcc0000000000 */
[----:B------:R-:W-:-:S10]  /*47b0*/  DMUL R46, R44, R6 ;  /* 0x000000062c2e7228 */ /* 0x000fd40000000000 */
[----:B------:R-:W-:-:S13]  /*47c0*/  FSETP.GTU.AND P0, PT, |R47|, 1.469367938527859385e-39, PT ;  /* 0x001000002f00780b */ /* 0x000fda0003f0c200 */
[----:B------:R-:W-:Y:S05]  /*47d0*/  @P0 BRA `(.L_x_73) ;  /* 0x0000000000a80947 */ /* 0x000fea0003800000 */
[----:B------:R-:W-:Y:S01]  /*47e0*/  DFMA R12, R44, -R12, R42 ;  /* 0x8000000c2c0c722b */ /* 0x000fe2000000002a */
[----:B------:R-:W-:-:S09]  /*47f0*/  MOV R8, RZ ;  /* 0x000000ff00087202 */ /* 0x000fd20000000f00 */
[C---:B------:R-:W-:Y:S02]  /*4800*/  FSETP.NEU.AND P0, PT, R13.reuse, RZ, PT ;  /* 0x000000ff0d00720b */ /* 0x040fe40003f0d000 */
[----:B------:R-:W-:-:S04]  /*4810*/  LOP3.LUT R6, R13, 0x80000000, R11, 0x48, !PT ;  /* 0x800000000d067812 */ /* 0x000fc800078e480b */
[----:B------:R-:W-:-:S07]  /*4820*/  LOP3.LUT R9, R6, R7, RZ, 0xfc, !PT ;  /* 0x0000000706097212 */ /* 0x000fce00078efcff */
[----:B------:R-:W-:Y:S05]  /*4830*/  @!P0 BRA `(.L_x_73) ;  /* 0x0000000000908947 */ /* 0x000fea0003800000 */
[----:B------:R-:W-:Y:S01]  /*4840*/  IMAD.MOV R11, RZ, RZ, -R5 ;  /* 0x000000ffff0b7224 */ /* 0x000fe200078e0a05 */
[----:B------:R-:W-:Y:S01]  /*4850*/  DMUL.RP R8, R44, R8 ;  /* 0x000000082c087228 */ /* 0x000fe20000008000 */
[----:B------:R-:W-:Y:S01]  /*4860*/  IMAD.MOV.U32 R10, RZ, RZ, RZ ;  /* 0x000000ffff0a7224 */ /* 0x000fe200078e00ff */
[----:B------:R-:W-:-:S05]  /*4870*/  IADD3 R5, PT, PT, -R5, -0x43300000, RZ ;  /* 0xbcd0000005057810 */ /* 0x000fca0007ffe1ff */
[----:B------:R-:W-:-:S03]  /*4880*/  DFMA R10, R46, -R10, R44 ;  /* 0x8000000a2e0a722b */ /* 0x000fc6000000002c */
[----:B------:R-:W-:-:S07]  /*4890*/  LOP3.LUT R6, R9, R6, RZ, 0x3c, !PT ;  /* 0x0000000609067212 */ /* 0x000fce00078e3cff */
[----:B------:R-:W-:-:S04]  /*48a0*/  FSETP.NEU.AND P0, PT, |R11|, R5, PT ;  /* 0x000000050b00720b */ /* 0x000fc80003f0d200 */
[----:B------:R-:W-:Y:S02]  /*48b0*/  FSEL R8, R8, R46, !P0 ;  /* 0x0000002e08087208 */ /* 0x000fe40004000000 */
[----:B------:R-:W-:-:S03]  /*48c0*/  FSEL R9, R6, R47, !P0 ;  /* 0x0000002f06097208 */ /* 0x000fc60004000000 */
[----:B------:R-:W-:Y:S02]  /*48d0*/  IMAD.MOV.U32 R46, RZ, RZ, R8 ;  /* 0x000000ffff2e7224 */ /* 0x000fe400078e0008 */
[----:B------:R-:W-:Y:S01]  /*48e0*/  IMAD.MOV.U32 R47, RZ, RZ, R9 ;  /* 0x000000ffff2f7224 */ /* 0x000fe200078e0009 */
[----:B------:R-:W-:Y:S06]  /*48f0*/  BRA `(.L_x_73) ;  /* 0x0000000000607947 */ /* 0x000fec0003800000 */
.L_x_72:
[----:B------:R-:W-:-:S14]  /*4900*/  DSETP.NAN.AND P0, PT, R40, R40, PT ;  /* 0x000000282800722a */ /* 0x000fdc0003f08000 */
[----:B------:R-:W-:Y:S05]  /*4910*/  @P0 BRA `(.L_x_74) ;  /* 0x00000000004c0947 */ /* 0x000fea0003800000 */
[----:B------:R-:W-:-:S14]  /*4920*/  DSETP.NAN.AND P0, PT, R10, R10, PT ;  /* 0x0000000a0a00722a */ /* 0x000fdc0003f08000 */
[----:B------:R-:W-:Y:S05]  /*4930*/  @P0 BRA `(.L_x_75) ;  /* 0x0000000000340947 */ /* 0x000fea0003800000 */
[----:B------:R-:W-:Y:S01]  /*4940*/  ISETP.NE.AND P0, PT, R8, R7, PT ;  /* 0x000000070800720c */ /* 0x000fe20003f05270 */
[----:B------:R-:W-:Y:S01]  /*4950*/  IMAD.MOV.U32 R46, RZ, RZ, 0x0 ;  /* 0x00000000ff2e7424 */ /* 0x000fe200078e00ff */
[----:B------:R-:W-:-:S11]  /*4960*/  MOV R47, 0xfff80000 ;  /* 0xfff80000002f7802 */ /* 0x000fd60000000f00 */
[----:B------:R-:W-:Y:S05]  /*4970*/  @!P0 BRA `(.L_x_73) ;  /* 0x0000000000408947 */ /* 0x000fea0003800000 */
[----:B------:R-:W-:Y:S02]  /*4980*/  ISETP.NE.AND P0, PT, R8, 0x7ff00000, PT ;  /* 0x7ff000000800780c */ /* 0x000fe40003f05270 */
[----:B------:R-:W-:Y:S02]  /*4990*/  LOP3.LUT R5, R41, 0x80000000, R11, 0x48, !PT ;  /* 0x8000000029057812 */ /* 0x000fe400078e480b */
[----:B------:R-:W-:-:S13]  /*49a0*/  ISETP.EQ.OR P0, PT, R7, RZ, !P0 ;  /* 0x000000ff0700720c */ /* 0x000fda0004702670 */
[----:B------:R-:W-:Y:S01]  /*49b0*/  @P0 LOP3.LUT R6, R5, 0x7ff00000, RZ, 0xfc, !PT ;  /* 0x7ff0000005060812 */ /* 0x000fe200078efcff */
[----:B------:R-:W-:Y:S02]  /*49c0*/  @!P0 IMAD.MOV.U32 R46, RZ, RZ, RZ ;  /* 0x000000ffff2e8224 */ /* 0x000fe400078e00ff */
[----:B------:R-:W-:Y:S02]  /*49d0*/  @!P0 IMAD.MOV.U32 R47, RZ, RZ, R5 ;  /* 0x000000ffff2f8224 */ /* 0x000fe400078e0005 */
[----:B------:R-:W-:Y:S02]  /*49e0*/  @P0 IMAD.MOV.U32 R46, RZ, RZ, RZ ;  /* 0x000000ffff2e0224 */ /* 0x000fe400078e00ff */
[----:B------:R-:W-:Y:S01]  /*49f0*/  @P0 IMAD.MOV.U32 R47, RZ, RZ, R6 ;  /* 0x000000ffff2f0224 */ /* 0x000fe200078e0006 */
[----:B------:R-:W-:Y:S06]  /*4a00*/  BRA `(.L_x_73) ;  /* 0x00000000001c7947 */ /* 0x000fec0003800000 */
.L_x_75:
[----:B------:R-:W-:Y:S01]  /*4a10*/  LOP3.LUT R5, R11, 0x80000, RZ, 0xfc, !PT ;  /* 0x000800000b057812 */ /* 0x000fe200078efcff */
[----:B------:R-:W-:-:S03]  /*4a20*/  IMAD.MOV.U32 R46, RZ, RZ, R10 ;  /* 0x000000ffff2e7224 */ /* 0x000fc600078e000a */
[----:B------:R-:W-:Y:S01]  /*4a30*/  MOV R47, R5 ;  /* 0x00000005002f7202 */ /* 0x000fe20000000f00 */
[----:B------:R-:W-:Y:S06]  /*4a40*/  BRA `(.L_x_73) ;  /* 0x00000000000c7947 */ /* 0x000fec0003800000 */
.L_x_74:
[----:B------:R-:W-:Y:S01]  /*4a50*/  LOP3.LUT R5, R41, 0x80000, RZ, 0xfc, !PT ;  /* 0x0008000029057812 */ /* 0x000fe200078efcff */
[----:B------:R-:W-:-:S04]  /*4a60*/  IMAD.MOV.U32 R46, RZ, RZ, R40 ;  /* 0x000000ffff2e7224 */ /* 0x000fc800078e0028 */
[----:B------:R-:W-:-:S07]  /*4a70*/  IMAD.MOV.U32 R47, RZ, RZ, R5 ;  /* 0x000000ffff2f7224 */ /* 0x000fce00078e0005 */
.L_x_73:
[----:B------:R-:W-:Y:S05]  /*4a80*/  BSYNC.RECONVERGENT B0 ;  /* 0x0000000000007941 */ /* 0x000fea0003800200 */
.L_x_71:
[----:B------:R-:W-:Y:S01]  /*4a90*/  IMAD.MOV.U32 R8, RZ, RZ, R4 ;  /* 0x000000ffff087224 */ /* 0x000fe200078e0004 */
[----:B------:R-:W-:Y:S01]  /*4aa0*/  MOV R9, 0x0 ;  /* 0x0000000000097802 */ /* 0x000fe20000000f00 */
[----:B------:R-:W-:Y:S02]  /*4ab0*/  IMAD.MOV.U32 R6, RZ, RZ, R46 ;  /* 0x000000ffff067224 */ /* 0x000fe400078e002e */
[----:B------:R-:W-:Y:S01]  /*4ac0*/  IMAD.MOV.U32 R5, RZ, RZ, R47 ;  /* 0x000000ffff057224 */ /* 0x000fe200078e002f */
[----:B------:R-:W-:Y:S06]  /*4ad0*/  RET.REL.NODEC R8 `(_Z3addiiiiiPdS_PiS0_S0_S_S_S_) ;  /* 0xffffffb408487950 */ /* 0x000fec0003c3ffff */
        .weak           $__internal_2_$__cuda_sm20_dsqrt_rn_f64_mediumpath_v1
        .type           $__internal_2_$__cuda_sm20_dsqrt_rn_f64_mediumpath_v1,@function
        .size           $__internal_2_$__cuda_sm20_dsqrt_rn_f64_mediumpath_v1,(.L_x_83 - $__internal_2_$__cuda_sm20_dsqrt_rn_f64_mediumpath_v1)
$__internal_2_$__cuda_sm20_dsqrt_rn_f64_mediumpath_v1:
[----:B------:R-:W-:Y:S01]  /*4ae0*/  ISETP.GE.U32.AND P0, PT, R4, -0x3400000, PT ;  /* 0xfcc000000400780c */ /* 0x000fe20003f06070 */
[----:B------:R-:W-:Y:S01]  /*4af0*/  BSSY.RECONVERGENT B2, `(.L_x_76) ;  /* 0x0000024000027945 */ /* 0x000fe20003800200 */
[----:B------:R-:W-:-:S11]  /*4b00*/  IMAD.MOV.U32 R13, RZ, RZ, R5 ;  /* 0x000000ffff0d7224 */ /* 0x000fd600078e0005 */
[----:B------:R-:W-:Y:S05]  /*4b10*/  @!P0 BRA `(.L_x_77) ;  /* 0x0000000000208947 */ /* 0x000fea0003800000 */
[----:B------:R-:W-:-:S10]  /*4b20*/  DFMA.RM R6, R8, R12, R6 ;  /* 0x0000000c0806722b */ /* 0x000fd40000004006 */
[----:B------:R-:W-:-:S05]  /*4b30*/  IADD3 R4, P0, PT, R6, 0x1, RZ ;  /* 0x0000000106047810 */ /* 0x000fca0007f1e0ff */
[----:B------:R-:W-:-:S06]  /*4b40*/  IMAD.X R5, RZ, RZ, R7, P0 ;  /* 0x000000ffff057224 */ /* 0x000fcc00000e0607 */
[----:B------:R-:W-:-:S08]  /*4b50*/  DFMA.RP R10, -R6, R4, R10 ;  /* 0x00000004060a722b */ /* 0x000fd0000000810a */
[----:B------:R-:W-:-:S06]  /*4b60*/  DSETP.GT.AND P0, PT, R10, RZ, PT ;  /* 0x000000ff0a00722a */ /* 0x000fcc0003f04000 */
[----:B------:R-:W-:Y:S02]  /*4b70*/  FSEL R4, R4, R6, P0 ;  /* 0x0000000604047208 */ /* 0x000fe40000000000 */
[----:B------:R-:W-:Y:S01]  /*4b80*/  FSEL R5, R5, R7, P0 ;  /* 0x0000000705057208 */ /* 0x000fe20000000000 */
[----:B------:R-:W-:Y:S06]  /*4b90*/  BRA `(.L_x_78) ;  /* 0x0000000000647947 */ /* 0x000fec0003800000 */
.L_x_77:
[----:B------:R-:W-:-:S14]  /*4ba0*/  DSETP.NE.AND P0, PT, R10, RZ, PT ;  /* 0x000000ff0a00722a */ /* 0x000fdc0003f05000 */
[----:B------:R-:W-:Y:S05]  /*4bb0*/  @!P0 BRA `(.L_x_79) ;  /* 0x0000000000588947 */ /* 0x000fea0003800000 */
[----:B------:R-:W-:-:S13]  /*4bc0*/  ISETP.GE.AND P0, PT, R11, RZ, PT ;  /* 0x000000ff0b00720c */ /* 0x000fda0003f06270 */
[----:B------:R-:W-:Y:S02]  /*4bd0*/  @!P0 IMAD.MOV.U32 R4, RZ, RZ, 0x0 ;  /* 0x00000000ff048424 */ /* 0x000fe400078e00ff */
[----:B------:R-:W-:Y:S01]  /*4be0*/  @!P0 IMAD.MOV.U32 R5, RZ, RZ, -0x80000 ;  /* 0xfff80000ff058424 */ /* 0x000fe200078e00ff */
[----:B------:R-:W-:Y:S06]  /*4bf0*/  @!P0 BRA `(.L_x_78) ;  /* 0x00000000004c8947 */ /* 0x000fec0003800000 */
[----:B------:R-:W-:-:S13]  /*4c00*/  ISETP.GT.AND P0, PT, R11, 0x7fefffff, PT ;  /* 0x7fefffff0b00780c */ /* 0x000fda0003f04270 */
[----:B------:R-:W-:Y:S05]  /*4c10*/  @P0 BRA `(.L_x_79) ;  /* 0x0000000000400947 */ /* 0x000fea0003800000 */
[----:B------:R-:W-:Y:S01]  /*4c20*/  DMUL R10, R10, 8.11296384146066816958e+31 ;  /* 0x469000000a0a7828 */ /* 0x000fe20000000000 */
[----:B------:R-:W-:Y:S01]  /*4c30*/  IMAD.MOV.U32 R8, RZ, RZ, RZ ;  /* 0x000000ffff087224 */ /* 0x000fe200078e00ff */
[----:B------:R-:W-:Y:S01]  /*4c40*/  MOV R4, 0x0 ;  /* 0x0000000000047802 */ /* 0x000fe20000000f00 */
[----:B------:R-:W-:-:S03]  /*4c50*/  IMAD.MOV.U32 R5, RZ, RZ, 0x3fd80000 ;  /* 0x3fd80000ff057424 */ /* 0x000fc600078e00ff */
[----:B------:R-:W0:Y:S02]  /*4c60*/  MUFU.RSQ64H R9, R11 ;  /* 0x0000000b00097308 */ /* 0x000e240000001c00 */
[----:B0-----:R-:W-:-:S08]  /*4c70*/  DMUL R6, R8, R8 ;  /* 0x0000000808067228 */ /* 0x001fd00000000000 */
[----:B------:R-:W-:-:S08]  /*4c80*/  DFMA R6, R10, -R6, 1 ;  /* 0x3ff000000a06742b */ /* 0x000fd00000000806 */
[----:B------:R-:W-:Y:S02]  /*4c90*/  DFMA R4, R6, R4, 0.5 ;  /* 0x3fe000000604742b */ /* 0x000fe40000000004 */
[----:B------:R-:W-:-:S08]  /*4ca0*/  DMUL R6, R8, R6 ;  /* 0x0000000608067228 */ /* 0x000fd00000000000 */
[----:B------:R-:W-:-:S08]  /*4cb0*/  DFMA R6, R4, R6, R8 ;  /* 0x000000060406722b */ /* 0x000fd00000000008 */
[----:B------:R-:W-:Y:S02]  /*4cc0*/  DMUL R4, R10, R6 ;  /* 0x000000060a047228 */ /* 0x000fe40000000000 */
[----:B------:R-:W-:-:S06]  /*4cd0*/  VIADD R7, R7, 0xfff00000 ;  /* 0xfff0000007077836 */ /* 0x000fcc0000000000 */
[----:B------:R-:W-:-:S08]  /*4ce0*/  DFMA R8, R4, -R4, R10 ;  /* 0x800000040408722b */ /* 0x000fd0000000000a */
[----:B------:R-:W-:-:S10]  /*4cf0*/  DFMA R4, R6, R8, R4 ;  /* 0x000000080604722b */ /* 0x000fd40000000004 */
[----:B------:R-:W-:Y:S01]  /*4d00*/  VIADD R5, R5, 0xfcb00000 ;  /* 0xfcb0000005057836 */ /* 0x000fe20000000000 */
[----:B------:R-:W-:Y:S06]  /*4d10*/  BRA `(.L_x_78) ;  /* 0x0000000000047947 */ /* 0x000fec0003800000 */
.L_x_79:
[----:B------:R-:W-:-:S11]  /*4d20*/  DADD R4, R10, R10 ;  /* 0x000000000a047229 */ /* 0x000fd6000000000a */
.L_x_78:
[----:B------:R-:W-:Y:S05]  /*4d30*/  BSYNC.RECONVERGENT B2 ;  /* 0x0000000000027941 */ /* 0x000fea0003800200 */
.L_x_76:
[----:B------:R-:W-:-:S04]  /*4d40*/  IMAD.MOV.U32 R15, RZ, RZ, 0x0 ;  /* 0x00000000ff0f7424 */ /* 0x000fc800078e00ff */
[----:B------:R-:W-:Y:S05]  /*4d50*/  RET.REL.NODEC R14 `(_Z3addiiiiiPdS_PiS0_S0_S_S_S_) ;  /* 0xffffffb00ea87950 */ /* 0x000fea0003c3ffff */
.L_x_80:
[----:B------:R-:W-:-:S00]  /*4d60*/  BRA `(.L_x_80) ;  /* 0xfffffffc00fc7947 */ /* 0x000fc0000383ffff */
[----:B------:R-:W-:-:S00]  /*4d70*/  NOP ;  /* 0x0000000000007918 */ /* 0x000fc00000000000 */
        /* <DEDUP_REMOVED lines=8> */
.L_x_83:


//--------------------- .nv.shared.reserved.0     --------------------------
	.section	.nv.shared.reserved.0,"aw",@nobits
	.weak		__nv_reservedSMEM_offset_0_alias
	.size		__nv_reservedSMEM_offset_0_alias, 0, 64
	.other		__nv_reservedSMEM_offset_0_alias,@"STO_CUDA_RESERVED_SHARED STV_DEFAULT"
__nv_reservedSMEM_offset_0_alias:
	.zero		0
	.zero		64


//--------------------- .nv.constant0._Z3addiiiiiPdS_PiS0_S0_S_S_S_ --------------------------
	.section	.nv.constant0._Z3addiiiiiPdS_PiS0_S0_S_S_S_,"a",@progbits
	.sectionflags	@""
	.align	4
.nv.constant0._Z3addiiiiiPdS_PiS0_S0_S_S_S_:
	.zero		984


//--------------------- SYMBOLS --------------------------

	.type		.nv.reservedSmem.offset0,@object
	.size		.nv.reservedSmem.offset0,0x4
